	.target	sm_90a

	.elftype	@"ET_EXEC"


//--------------------- .note.nv.tkinfo           --------------------------
	.section	.note.nv.tkinfo,"",@"SHT_NOTE"
	.sectionflags	@"SHF_NOTE_NV_TKINFO"
	.tkinfo
        /*0018*/ 	.word	0x00000002
        /*0030*/ 	.string	""
        /*0030*/ 	.string	"ptxas"
        /*0030*/ 	.string	"Cuda compilation tools, release 13.0, V13.0.88"
        /*0030*/ 	.string	"Build cuda_13.0.r13.0/compiler.36424714_0"
        /*0030*/ 	.string	"-arch sm_90a -m 64 "



//--------------------- .note.nv.cuinfo           --------------------------
	.section	.note.nv.cuinfo,"",@"SHT_NOTE"
	.sectionflags	@"SHF_NOTE_NV_CUINFO"
        /*0018*/ 	.short	0x0002
        /*001a*/ 	.short	0x005a
        /*001c*/ 	.short	0x0082
	.zero		2


//--------------------- .nv.info                  --------------------------
	.section	.nv.info,"",@"SHT_CUDA_INFO"
	.align	4


	//----- nvinfo : EIATTR_REGCOUNT
	.align		4
        /*0000*/ 	.byte	0x04, 0x2f
        /*0002*/ 	.short	(.L_12 - .L_11)
	.align		4
.L_11:
        /*0004*/ 	.word	index@(_ZN7cutlass13device_kernelINS_4gemm6kernel13GemmUniversalIN4cute5tupleIJiiiiEEENS1_10collective13CollectiveMmaINS1_37MainloopSm90TmaGmmaWarpSpecializedFP8ILi22ENS5_IJNS4_1CILi1EEESB_SB_EEENS1_35KernelTmaWarpSpecializedCooperativeEEENS5_IJNSA_ILi128EEENSA_ILi192EEENSA_ILi32EEEEEENS_12float_e4m3_tENS5_IJlSB_lEEESJ_SK_NS4_8TiledMMAINS4_8MMA_AtomIJNS4_4SM904GMMA31MMA_64x192x32_F32E4M3E4M3_SS_TNILNSO_7ScaleInE1ELSQ_1EEEEEENS4_6LayoutINS5_IJNSA_ILi2EEESB_SB_EEENS5_IJSB_NSA_ILi0EEESW_EEEEENS5_IJNS4_10UnderscoreESZ_SZ_EEEEENS4_13SM90_TMA_LOADENS4_14ComposedLayoutINS4_7SwizzleILi1ELi4ELi3EEENS4_18smem_ptr_flag_bitsILi8EEENST_INS5_IJNSA_ILi8EEESH_EEENS5_IJSH_SB_EEEEEEEvNS4_8identityES12_S1C_vS1D_EENS_8epilogue10collective6detail29Sm90TmaWarpSpecializedAdapterINS1G_15DefaultEpilogueISJ_SK_SK_NS1F_6thread17LinearCombinationISJ_Li1EffLNS1K_9ScaleType4KindE0ELNS_15FloatRoundStyleE2ESJ_EENS1_15EpilogueDefaultEEEEEvvEEEEvNT_6ParamsE)
        /*0008*/ 	.word	0x000000a8


	//----- nvinfo : EIATTR_FRAME_SIZE
	.align		4
.L_12:
        /*000c*/ 	.byte	0x04, 0x11
        /*000e*/ 	.short	(.L_14 - .L_13)
	.align		4
.L_13:
        /*0010*/ 	.word	index@(_ZN7cutlass13device_kernelINS_4gemm6kernel13GemmUniversalIN4cute5tupleIJiiiiEEENS1_10collective13CollectiveMmaINS1_37MainloopSm90TmaGmmaWarpSpecializedFP8ILi22ENS5_IJNS4_1CILi1EEESB_SB_EEENS1_35KernelTmaWarpSpecializedCooperativeEEENS5_IJNSA_ILi128EEENSA_ILi192EEENSA_ILi32EEEEEENS_12float_e4m3_tENS5_IJlSB_lEEESJ_SK_NS4_8TiledMMAINS4_8MMA_AtomIJNS4_4SM904GMMA31MMA_64x192x32_F32E4M3E4M3_SS_TNILNSO_7ScaleInE1ELSQ_1EEEEEENS4_6LayoutINS5_IJNSA_ILi2EEESB_SB_EEENS5_IJSB_NSA_ILi0EEESW_EEEEENS5_IJNS4_10UnderscoreESZ_SZ_EEEEENS4_13SM90_TMA_LOADENS4_14ComposedLayoutINS4_7SwizzleILi1ELi4ELi3EEENS4_18smem_ptr_flag_bitsILi8EEENST_INS5_IJNSA_ILi8EEESH_EEENS5_IJSH_SB_EEEEEEEvNS4_8identityES12_S1C_vS1D_EENS_8epilogue10collective6detail29Sm90TmaWarpSpecializedAdapterINS1G_15DefaultEpilogueISJ_SK_SK_NS1F_6thread17LinearCombinationISJ_Li1EffLNS1K_9ScaleType4KindE0ELNS_15FloatRoundStyleE2ESJ_EENS1_15EpilogueDefaultEEEEEvvEEEEvNT_6ParamsE)
        /*0014*/ 	.word	0x00000000


	//----- nvinfo : EIATTR_MIN_STACK_SIZE
	.align		4
.L_14:
        /*0018*/ 	.byte	0x04, 0x12
        /*001a*/ 	.short	(.L_16 - .L_15)
	.align		4
.L_15:
        /*001c*/ 	.word	index@(_ZN7cutlass13device_kernelINS_4gemm6kernel13GemmUniversalIN4cute5tupleIJiiiiEEENS1_10collective13CollectiveMmaINS1_37MainloopSm90TmaGmmaWarpSpecializedFP8ILi22ENS5_IJNS4_1CILi1EEESB_SB_EEENS1_35KernelTmaWarpSpecializedCooperativeEEENS5_IJNSA_ILi128EEENSA_ILi192EEENSA_ILi32EEEEEENS_12float_e4m3_tENS5_IJlSB_lEEESJ_SK_NS4_8TiledMMAINS4_8MMA_AtomIJNS4_4SM904GMMA31MMA_64x192x32_F32E4M3E4M3_SS_TNILNSO_7ScaleInE1ELSQ_1EEEEEENS4_6LayoutINS5_IJNSA_ILi2EEESB_SB_EEENS5_IJSB_NSA_ILi0EEESW_EEEEENS5_IJNS4_10UnderscoreESZ_SZ_EEEEENS4_13SM90_TMA_LOADENS4_14ComposedLayoutINS4_7SwizzleILi1ELi4ELi3EEENS4_18smem_ptr_flag_bitsILi8EEENST_INS5_IJNSA_ILi8EEESH_EEENS5_IJSH_SB_EEEEEEEvNS4_8identityES12_S1C_vS1D_EENS_8epilogue10collective6detail29Sm90TmaWarpSpecializedAdapterINS1G_15DefaultEpilogueISJ_SK_SK_NS1F_6thread17LinearCombinationISJ_Li1EffLNS1K_9ScaleType4KindE0ELNS_15FloatRoundStyleE2ESJ_EENS1_15EpilogueDefaultEEEEEvvEEEEvNT_6ParamsE)
        /*0020*/ 	.word	0x00000000
.L_16:


//--------------------- .nv.compat                --------------------------
	.section	.nv.compat,"",@"SHT_CUDA_COMPAT_INFO"
	.align	4
        /*0000*/ 	.byte	0x02, 0x09, 0x01, 0x00, 0x02, 0x02, 0x04, 0x00, 0x02, 0x05, 0x05, 0x00, 0x03, 0x07, 0x01, 0x01
        /*0010*/ 	.byte	0x02, 0x03, 0x01, 0x00, 0x02, 0x06, 0x01, 0x00, 0x04, 0x0b, 0x08, 0x00, 0x00, 0x00, 0x00, 0x00
        /*0020*/ 	.byte	0x00, 0x00, 0x00, 0x00


//--------------------- .nv.info._ZN7cutlass13device_kernelINS_4gemm6kernel13GemmUniversalIN4cute5tupleIJiiiiEEENS1_10collective13CollectiveMmaINS1_37MainloopSm90TmaGmmaWarpSpecializedFP8ILi22ENS5_IJNS4_1CILi1EEESB_SB_EEENS1_35KernelTmaWarpSpecializedCooperativeEEENS5_IJNSA_ILi128EEENSA_ILi192EEENSA_ILi32EEEEEENS_12float_e4m3_tENS5_IJlSB_lEEESJ_SK_NS4_8TiledMMAINS4_8MMA_AtomIJNS4_4SM904GMMA31MMA_64x192x32_F32E4M3E4M3_SS_TNILNSO_7ScaleInE1ELSQ_1EEEEEENS4_6LayoutINS5_IJNSA_ILi2EEESB_SB_EEENS5_IJSB_NSA_ILi0EEESW_EEEEENS5_IJNS4_10UnderscoreESZ_SZ_EEEEENS4_13SM90_TMA_LOADENS4_14ComposedLayoutINS4_7SwizzleILi1ELi4ELi3EEENS4_18smem_ptr_flag_bitsILi8EEENST_INS5_IJNSA_ILi8EEESH_EEENS5_IJSH_SB_EEEEEEEvNS4_8identityES12_S1C_vS1D_EENS_8epilogue10collective6detail29Sm90TmaWarpSpecializedAdapterINS1G_15DefaultEpilogueISJ_SK_SK_NS1F_6thread17LinearCombinationISJ_Li1EffLNS1K_9ScaleType4KindE0ELNS_15FloatRoundStyleE2ESJ_EENS1_15EpilogueDefaultEEEEEvvEEEEvNT_6ParamsE --------------------------
	.section	.nv.info._ZN7cutlass13device_kernelINS_4gemm6kernel13GemmUniversalIN4cute5tupleIJiiiiEEENS1_10collective13CollectiveMmaINS1_37MainloopSm90TmaGmmaWarpSpecializedFP8ILi22ENS5_IJNS4_1CILi1EEESB_SB_EEENS1_35KernelTmaWarpSpecializedCooperativeEEENS5_IJNSA_ILi128EEENSA_ILi192EEENSA_ILi32EEEEEENS_12float_e4m3_tENS5_IJlSB_lEEESJ_SK_NS4_8TiledMMAINS4_8MMA_AtomIJNS4_4SM904GMMA31MMA_64x192x32_F32E4M3E4M3_SS_TNILNSO_7ScaleInE1ELSQ_1EEEEEENS4_6LayoutINS5_IJNSA_ILi2EEESB_SB_EEENS5_IJSB_NSA_ILi0EEESW_EEEEENS5_IJNS4_10UnderscoreESZ_SZ_EEEEENS4_13SM90_TMA_LOADENS4_14ComposedLayoutINS4_7SwizzleILi1ELi4ELi3EEENS4_18smem_ptr_flag_bitsILi8EEENST_INS5_IJNSA_ILi8EEESH_EEENS5_IJSH_SB_EEEEEEEvNS4_8identityES12_S1C_vS1D_EENS_8epilogue10collective6detail29Sm90TmaWarpSpecializedAdapterINS1G_15DefaultEpilogueISJ_SK_SK_NS1F_6thread17LinearCombinationISJ_Li1EffLNS1K_9ScaleType4KindE0ELNS_15FloatRoundStyleE2ESJ_EENS1_15EpilogueDefaultEEEEEvvEEEEvNT_6ParamsE,"",@"SHT_CUDA_INFO"
	.sectionflags	@""
	.align	4


	//----- nvinfo : EIATTR_CUDA_API_VERSION
	.align		4
        /*0000*/ 	.byte	0x04, 0x37
        /*0002*/ 	.short	(.L_18 - .L_17)
.L_17:
        /*0004*/ 	.word	0x00000082


	//----- nvinfo : EIATTR_KPARAM_INFO
	.align		4
.L_18:
        /*0008*/ 	.byte	0x04, 0x17
        /*000a*/ 	.short	(.L_20 - .L_19)
.L_19:
        /*000c*/ 	.word	0x00000000
        /*0010*/ 	.short	0x0000
        /*0012*/ 	.short	0x0070
        /*0014*/ 	.byte	0x00, 0xf0, 0x01, 0x10


	//----- nvinfo : EIATTR_SPARSE_MMA_MASK
	.align		4
.L_20:
        /*0018*/ 	.byte	0x03, 0x50
        /*001a*/ 	.short	0x0000


	//----- nvinfo : EIATTR_MAXREG_COUNT
	.align		4
        /*001c*/ 	.byte	0x03, 0x1b
        /*001e*/ 	.short	0x00a8


	//----- nvinfo : EIATTR_NUM_BARRIERS
	.align		4
        /*0020*/ 	.byte	0x02, 0x4c
        /*0022*/ 	.byte	0x01
	.zero		1


	//----- nvinfo : EIATTR_MERCURY_ISA_VERSION
	.align		4
        /*0024*/ 	.byte	0x03, 0x5f
        /*0026*/ 	.short	0x0101


	//----- nvinfo : EIATTR_INT_WARP_WIDE_INSTR_OFFSETS
	.align		4
        /*0028*/ 	.byte	0x04, 0x31
        /*002a*/ 	.short	(.L_22 - .L_21)


	//   ....[0]....
.L_21:
        /*002c*/ 	.word	0x00000640


	//   ....[1]....
        /*0030*/ 	.word	0x00000650


	//   ....[2]....
        /*0034*/ 	.word	0x00000740


	//----- nvinfo : EIATTR_COOP_GROUP_MASK_REGIDS
	.align		4
.L_22:
        /*0038*/ 	.byte	0x04, 0x29
        /*003a*/ 	.short	(.L_24 - .L_23)


	//   ....[0]....
.L_23:
        /*003c*/ 	.word	0xffffffff


	//   ....[1]....
        /*0040*/ 	.word	0xffffffff


	//   ....[2]....
        /*0044*/ 	.word	0xffffffff


	//   ....[3]....
        /*0048*/ 	.word	0xffffffff


	//   ....[4]....
        /*004c*/ 	.word	0xffffffff


	//----- nvinfo : EIATTR_COOP_GROUP_INSTR_OFFSETS
	.align		4
.L_24:
        /*0050*/ 	.byte	0x04, 0x28
        /*0052*/ 	.short	(.L_26 - .L_25)


	//   ....[0]....
.L_25:
        /*0054*/ 	.word	0x00000060


	//   ....[1]....
        /*0058*/ 	.word	0x00000070


	//   ....[2]....
        /*005c*/ 	.word	0x00000130


	//   ....[3]....
        /*0060*/ 	.word	0x00000530


	//   ....[4]....
        /*0064*/ 	.word	0x00001230


	//----- nvinfo : EIATTR_REG_RECONFIG
	.align		4
.L_26:
        /*0068*/ 	.byte	0x01, 0x54
	.zero		2


	//----- nvinfo : EIATTR_MBARRIER_INSTR_OFFSETS
	.align		4
        /*006c*/ 	.byte	0x04, 0x39
        /*006e*/ 	.short	(.L_28 - .L_27)


	//   ....[0]....
.L_27:
        /*0070*/ 	.word	0x00000250
        /*0074*/ 	.word	0x000000ff
        /*0078*/ 	.word	0x00000000
        /*007c*/ 	.short	0x0100
        /*007e*/ 	.byte	0x08
	.zero		1


	//   ....[1]....
        /*0080*/ 	.word	0x00000260
        /*0084*/ 	.word	0x000000ff
        /*0088*/ 	.word	0x000000b0
        /*008c*/ 	.short	0x0100
        /*008e*/ 	.byte	0x08
	.zero		1


	//   ....[2]....
        /*0090*/ 	.word	0x00000270
        /*0094*/ 	.word	0x000000ff
        /*0098*/ 	.word	0x00000008
        /*009c*/ 	.short	0x0100
        /*009e*/ 	.byte	0x08
	.zero		1


	//   ....[3]....
        /*00a0*/ 	.word	0x00000280
        /*00a4*/ 	.word	0x000000ff
        /*00a8*/ 	.word	0x000000b8
        /*00ac*/ 	.short	0x0100
        /*00ae*/ 	.byte	0x08
	.zero		1


	//   ....[4]....
        /*00b0*/ 	.word	0x00000290
        /*00b4*/ 	.word	0x000000ff
        /*00b8*/ 	.word	0x00000010
        /*00bc*/ 	.short	0x0100
        /*00be*/ 	.byte	0x08
	.zero		1


	//   ....[5]....
        /*00c0*/ 	.word	0x000002a0
        /*00c4*/ 	.word	0x000000ff
        /*00c8*/ 	.word	0x000000c0
        /*00cc*/ 	.short	0x0100
        /*00ce*/ 	.byte	0x08
	.zero		1


	//   ....[6]....
        /*00d0*/ 	.word	0x000002b0
        /*00d4*/ 	.word	0x000000ff
        /*00d8*/ 	.word	0x00000018
        /*00dc*/ 	.short	0x0100
        /*00de*/ 	.byte	0x08
	.zero		1


	//   ....[7]....
        /*00e0*/ 	.word	0x000002c0
        /*00e4*/ 	.word	0x000000ff
        /*00e8*/ 	.word	0x000000c8
        /*00ec*/ 	.short	0x0100
        /*00ee*/ 	.byte	0x08
	.zero		1


	//   ....[8]....
        /*00f0*/ 	.word	0x000002d0
        /*00f4*/ 	.word	0x000000ff
        /*00f8*/ 	.word	0x00000020
        /*00fc*/ 	.short	0x0100
        /*00fe*/ 	.byte	0x08
	.zero		1


	//   ....[9]....
        /*0100*/ 	.word	0x000002e0
        /*0104*/ 	.word	0x000000ff
        /*0108*/ 	.word	0x000000d0
        /*010c*/ 	.short	0x0100
        /*010e*/ 	.byte	0x08
	.zero		1


	//   ....[10]....
        /*0110*/ 	.word	0x000002f0
        /*0114*/ 	.word	0x000000ff
        /*0118*/ 	.word	0x00000028
        /*011c*/ 	.short	0x0100
        /*011e*/ 	.byte	0x08
	.zero		1


	//   ....[11]....
        /*0120*/ 	.word	0x00000300
        /*0124*/ 	.word	0x000000ff
        /*0128*/ 	.word	0x000000d8
        /*012c*/ 	.short	0x0100
        /*012e*/ 	.byte	0x08
	.zero		1


	//   ....[12]....
        /*0130*/ 	.word	0x00000310
        /*0134*/ 	.word	0x000000ff
        /*0138*/ 	.word	0x00000030
        /*013c*/ 	.short	0x0100
        /*013e*/ 	.byte	0x08
	.zero		1


	//   ....[13]....
        /*0140*/ 	.word	0x00000320
        /*0144*/ 	.word	0x000000ff
        /*0148*/ 	.word	0x000000e0
        /*014c*/ 	.short	0x0100
        /*014e*/ 	.byte	0x08
	.zero		1


	//   ....[14]....
        /*0150*/ 	.word	0x00000330
        /*0154*/ 	.word	0x000000ff
        /*0158*/ 	.word	0x00000038
        /*015c*/ 	.short	0x0100
        /*015e*/ 	.byte	0x08
	.zero		1


	//   ....[15]....
        /*0160*/ 	.word	0x00000340
        /*0164*/ 	.word	0x000000ff
        /*0168*/ 	.word	0x000000e8
        /*016c*/ 	.short	0x0100
        /*016e*/ 	.byte	0x08
	.zero		1


	//   ....[16]....
        /*0170*/ 	.word	0x00000350
        /*0174*/ 	.word	0x000000ff
        /*0178*/ 	.word	0x00000040
        /*017c*/ 	.short	0x0100
        /*017e*/ 	.byte	0x08
	.zero		1


	//   ....[17]....
        /*0180*/ 	.word	0x00000360
        /*0184*/ 	.word	0x000000ff
        /*0188*/ 	.word	0x000000f0
        /*018c*/ 	.short	0x0100
        /*018e*/ 	.byte	0x08
	.zero		1


	//   ....[18]....
        /*0190*/ 	.word	0x00000370
        /*0194*/ 	.word	0x000000ff
        /*0198*/ 	.word	0x00000048
        /*019c*/ 	.short	0x0100
        /*019e*/ 	.byte	0x08
	.zero		1


	//   ....[19]....
        /*01a0*/ 	.word	0x00000380
        /*01a4*/ 	.word	0x000000ff
        /*01a8*/ 	.word	0x000000f8
        /*01ac*/ 	.short	0x0100
        /*01ae*/ 	.byte	0x08
	.zero		1


	//   ....[20]....
        /*01b0*/ 	.word	0x00000390
        /*01b4*/ 	.word	0x000000ff
        /*01b8*/ 	.word	0x00000050
        /*01bc*/ 	.short	0x0100
        /*01be*/ 	.byte	0x08
	.zero		1


	//   ....[21]....
        /*01c0*/ 	.word	0x000003a0
        /*01c4*/ 	.word	0x000000ff
        /*01c8*/ 	.word	0x00000100
        /*01cc*/ 	.short	0x0100
        /*01ce*/ 	.byte	0x08
	.zero		1


	//   ....[22]....
        /*01d0*/ 	.word	0x000003b0
        /*01d4*/ 	.word	0x000000ff
        /*01d8*/ 	.word	0x00000058
        /*01dc*/ 	.short	0x0100
        /*01de*/ 	.byte	0x08
	.zero		1


	//   ....[23]....
        /*01e0*/ 	.word	0x000003c0
        /*01e4*/ 	.word	0x000000ff
        /*01e8*/ 	.word	0x00000108
        /*01ec*/ 	.short	0x0100
        /*01ee*/ 	.byte	0x08
	.zero		1


	//   ....[24]....
        /*01f0*/ 	.word	0x000003d0
        /*01f4*/ 	.word	0x000000ff
        /*01f8*/ 	.word	0x00000060
        /*01fc*/ 	.short	0x0100
        /*01fe*/ 	.byte	0x08
	.zero		1


	//   ....[25]....
        /*0200*/ 	.word	0x000003e0
        /*0204*/ 	.word	0x000000ff
        /*0208*/ 	.word	0x00000110
        /*020c*/ 	.short	0x0100
        /*020e*/ 	.byte	0x08
	.zero		1


	//   ....[26]....
        /*0210*/ 	.word	0x000003f0
        /*0214*/ 	.word	0x000000ff
        /*0218*/ 	.word	0x00000068
        /*021c*/ 	.short	0x0100
        /*021e*/ 	.byte	0x08
	.zero		1


	//   ....[27]....
        /*0220*/ 	.word	0x00000400
        /*0224*/ 	.word	0x000000ff
        /*0228*/ 	.word	0x00000118
        /*022c*/ 	.short	0x0100
        /*022e*/ 	.byte	0x08
	.zero		1


	//   ....[28]....
        /*0230*/ 	.word	0x00000410
        /*0234*/ 	.word	0x000000ff
        /*0238*/ 	.word	0x00000070
        /*023c*/ 	.short	0x0100
        /*023e*/ 	.byte	0x08
	.zero		1


	//   ....[29]....
        /*0240*/ 	.word	0x00000420
        /*0244*/ 	.word	0x000000ff
        /*0248*/ 	.word	0x00000120
        /*024c*/ 	.short	0x0100
        /*024e*/ 	.byte	0x08
	.zero		1


	//   ....[30]....
        /*0250*/ 	.word	0x00000430
        /*0254*/ 	.word	0x000000ff
        /*0258*/ 	.word	0x00000078
        /*025c*/ 	.short	0x0100
        /*025e*/ 	.byte	0x08
	.zero		1


	//   ....[31]....
        /*0260*/ 	.word	0x00000440
        /*0264*/ 	.word	0x000000ff
        /*0268*/ 	.word	0x00000128
        /*026c*/ 	.short	0x0100
        /*026e*/ 	.byte	0x08
	.zero		1


	//   ....[32]....
        /*0270*/ 	.word	0x00000450
        /*0274*/ 	.word	0x000000ff
        /*0278*/ 	.word	0x00000080
        /*027c*/ 	.short	0x0100
        /*027e*/ 	.byte	0x08
	.zero		1


	//   ....[33]....
        /*0280*/ 	.word	0x00000460
        /*0284*/ 	.word	0x000000ff
        /*0288*/ 	.word	0x00000130
        /*028c*/ 	.short	0x0100
        /*028e*/ 	.byte	0x08
	.zero		1


	//   ....[34]....
        /*0290*/ 	.word	0x00000470
        /*0294*/ 	.word	0x000000ff
        /*0298*/ 	.word	0x00000088
        /*029c*/ 	.short	0x0100
        /*029e*/ 	.byte	0x08
	.zero		1


	//   ....[35]....
        /*02a0*/ 	.word	0x00000480
        /*02a4*/ 	.word	0x000000ff
        /*02a8*/ 	.word	0x00000138
        /*02ac*/ 	.short	0x0100
        /*02ae*/ 	.byte	0x08
	.zero		1


	//   ....[36]....
        /*02b0*/ 	.word	0x00000490
        /*02b4*/ 	.word	0x000000ff
        /*02b8*/ 	.word	0x00000090
        /*02bc*/ 	.short	0x0100
        /*02be*/ 	.byte	0x08
	.zero		1


	//   ....[37]....
        /*02c0*/ 	.word	0x000004a0
        /*02c4*/ 	.word	0x000000ff
        /*02c8*/ 	.word	0x00000140
        /*02cc*/ 	.short	0x0100
        /*02ce*/ 	.byte	0x08
	.zero		1


	//   ....[38]....
        /*02d0*/ 	.word	0x000004b0
        /*02d4*/ 	.word	0x000000ff
        /*02d8*/ 	.word	0x00000098
        /*02dc*/ 	.short	0x0100
        /*02de*/ 	.byte	0x08
	.zero		1


	//   ....[39]....
        /*02e0*/ 	.word	0x000004c0
        /*02e4*/ 	.word	0x000000ff
        /*02e8*/ 	.word	0x00000148
        /*02ec*/ 	.short	0x0100
        /*02ee*/ 	.byte	0x08
	.zero		1


	//   ....[40]....
        /*02f0*/ 	.word	0x000004d0
        /*02f4*/ 	.word	0x000000ff
        /*02f8*/ 	.word	0x000000a0
        /*02fc*/ 	.short	0x0100
        /*02fe*/ 	.byte	0x08
	.zero		1


	//   ....[41]....
        /*0300*/ 	.word	0x000004e0
        /*0304*/ 	.word	0x000000ff
        /*0308*/ 	.word	0x00000150
        /*030c*/ 	.short	0x0100
        /*030e*/ 	.byte	0x08
	.zero		1


	//   ....[42]....
        /*0310*/ 	.word	0x000004f0
        /*0314*/ 	.word	0x000000ff
        /*0318*/ 	.word	0x000000a8
        /*031c*/ 	.short	0x0100
        /*031e*/ 	.byte	0x08
	.zero		1


	//   ....[43]....
        /*0320*/ 	.word	0x00000500
        /*0324*/ 	.word	0x000000ff
        /*0328*/ 	.word	0x00000158
        /*032c*/ 	.short	0x0100
        /*032e*/ 	.byte	0x08
	.zero		1


	//   ....[44]....
        /*0330*/ 	.word	0x00000790
        /*0334*/ 	.word	0x000000ff
        /*0338*/ 	.word	0x00000170
        /*033c*/ 	.short	0x0100
        /*033e*/ 	.byte	0x06
	.zero		1


	//   ....[45]....
        /*0340*/ 	.word	0x000007f0
        /*0344*/ 	.word	0x000000ff
        /*0348*/ 	.word	0x00000178
        /*034c*/ 	.short	0x0100
        /*034e*/ 	.byte	0x06
	.zero		1


	//   ....[46]....
        /*0350*/ 	.word	0x00001950
        /*0354*/ 	.word	0x000000ff
        /*0358*/ 	.word	0x00000000
        /*035c*/ 	.short	0x010a
        /*035e*/ 	.byte	0x06
	.zero		1


	//   ....[47]....
        /*0360*/ 	.word	0x00001990
        /*0364*/ 	.word	0x000000ff
        /*0368*/ 	.word	0x00000000
        /*036c*/ 	.short	0x010a
        /*036e*/ 	.byte	0x06
	.zero		1


	//   ....[48]....
        /*0370*/ 	.word	0x00002560
        /*0374*/ 	.word	0x000000ff
        /*0378*/ 	.word	0x00000000
        /*037c*/ 	.short	0x010a
        /*037e*/ 	.byte	0x0c
	.zero		1


	//   ....[49]....
        /*0380*/ 	.word	0x000025a0
        /*0384*/ 	.word	0x000000ff
        /*0388*/ 	.word	0x00000000
        /*038c*/ 	.short	0x010a
        /*038e*/ 	.byte	0x0c
	.zero		1


	//   ....[50]....
        /*0390*/ 	.word	0x00002d80
        /*0394*/ 	.word	0x000000ff
        /*0398*/ 	.word	0x00000000
        /*039c*/ 	.short	0x0101
        /*039e*/ 	.byte	0x08
	.zero		1


	//   ....[51]....
        /*03a0*/ 	.word	0x000035d0
        /*03a4*/ 	.word	0x000000ff
        /*03a8*/ 	.word	0x00000000
        /*03ac*/ 	.short	0x0101
        /*03ae*/ 	.byte	0x08
	.zero		1


	//   ....[52]....
        /*03b0*/ 	.word	0x0000b160
        /*03b4*/ 	.word	0x00000013
        /*03b8*/ 	.word	0x000000b0
        /*03bc*/ 	.short	0x010a
        /*03be*/ 	.byte	0x3f
	.zero		1


	//   ....[53]....
        /*03c0*/ 	.word	0x0000b500
        /*03c4*/ 	.word	0x00000008
        /*03c8*/ 	.word	0x00000178
        /*03cc*/ 	.short	0x0101
        /*03ce*/ 	.byte	0x3f
	.zero		1


	//   ....[54]....
        /*03d0*/ 	.word	0x0000bc10
        /*03d4*/ 	.word	0x00000006
        /*03d8*/ 	.word	0x00000000
        /*03dc*/ 	.short	0x010a
        /*03de*/ 	.byte	0x3f
	.zero		1


	//   ....[55]....
        /*03e0*/ 	.word	0x0000bc90
        /*03e4*/ 	.word	0x00000007
        /*03e8*/ 	.word	0x00000000
        /*03ec*/ 	.short	0x010a
        /*03ee*/ 	.byte	0x3f
	.zero		1


	//   ....[56]....
        /*03f0*/ 	.word	0x0000bd20
        /*03f4*/ 	.word	0x00000006
        /*03f8*/ 	.word	0x00000000
        /*03fc*/ 	.short	0x010a
        /*03fe*/ 	.byte	0x3f
	.zero		1


	//   ....[57]....
        /*0400*/ 	.word	0x0000bdb0
        /*0404*/ 	.word	0x00000009
        /*0408*/ 	.word	0x00000000
        /*040c*/ 	.short	0x010a
        /*040e*/ 	.byte	0x3f
	.zero		1


	//   ....[58]....
        /*0410*/ 	.word	0x0000be40
        /*0414*/ 	.word	0x00000006
        /*0418*/ 	.word	0x00000000
        /*041c*/ 	.short	0x010a
        /*041e*/ 	.byte	0x3f
	.zero		1


	//   ....[59]....
        /*0420*/ 	.word	0x0000bed0
        /*0424*/ 	.word	0x00000009
        /*0428*/ 	.word	0x00000000
        /*042c*/ 	.short	0x010a
        /*042e*/ 	.byte	0x3f
	.zero		1


	//   ....[60]....
        /*0430*/ 	.word	0x0000bf60
        /*0434*/ 	.word	0x00000006
        /*0438*/ 	.word	0x00000000
        /*043c*/ 	.short	0x010a
        /*043e*/ 	.byte	0x3f
	.zero		1


	//   ....[61]....
        /*0440*/ 	.word	0x0000bff0
        /*0444*/ 	.word	0x00000009
        /*0448*/ 	.word	0x00000000
        /*044c*/ 	.short	0x010a
        /*044e*/ 	.byte	0x3f
	.zero		1


	//   ....[62]....
        /*0450*/ 	.word	0x0000c080
        /*0454*/ 	.word	0x00000006
        /*0458*/ 	.word	0x00000000
        /*045c*/ 	.short	0x010a
        /*045e*/ 	.byte	0x3f
	.zero		1


	//   ....[63]....
        /*0460*/ 	.word	0x0000c110
        /*0464*/ 	.word	0x00000009
        /*0468*/ 	.word	0x00000000
        /*046c*/ 	.short	0x010a
        /*046e*/ 	.byte	0x3f
	.zero		1


	//   ....[64]....
        /*0470*/ 	.word	0x0000c1a0
        /*0474*/ 	.word	0x00000006
        /*0478*/ 	.word	0x00000000
        /*047c*/ 	.short	0x010a
        /*047e*/ 	.byte	0x3f
	.zero		1


	//   ....[65]....
        /*0480*/ 	.word	0x0000c230
        /*0484*/ 	.word	0x00000009
        /*0488*/ 	.word	0x00000000
        /*048c*/ 	.short	0x010a
        /*048e*/ 	.byte	0x3f
	.zero		1


	//   ....[66]....
        /*0490*/ 	.word	0x0000c2c0
        /*0494*/ 	.word	0x00000006
        /*0498*/ 	.word	0x00000000
        /*049c*/ 	.short	0x010a
        /*049e*/ 	.byte	0x3f
	.zero		1


	//   ....[67]....
        /*04a0*/ 	.word	0x0000c350
        /*04a4*/ 	.word	0x00000009
        /*04a8*/ 	.word	0x00000000
        /*04ac*/ 	.short	0x010a
        /*04ae*/ 	.byte	0x3f
	.zero		1


	//   ....[68]....
        /*04b0*/ 	.word	0x0000c3e0
        /*04b4*/ 	.word	0x00000006
        /*04b8*/ 	.word	0x00000000
        /*04bc*/ 	.short	0x010a
        /*04be*/ 	.byte	0x3f
	.zero		1


	//   ....[69]....
        /*04c0*/ 	.word	0x0000c470
        /*04c4*/ 	.word	0x00000009
        /*04c8*/ 	.word	0x00000000
        /*04cc*/ 	.short	0x010a
        /*04ce*/ 	.byte	0x3f
	.zero		1


	//   ....[70]....
        /*04d0*/ 	.word	0x0000c500
        /*04d4*/ 	.word	0x00000006
        /*04d8*/ 	.word	0x00000000
        /*04dc*/ 	.short	0x010a
        /*04de*/ 	.byte	0x3f
	.zero		1


	//   ....[71]....
        /*04e0*/ 	.word	0x0000c590
        /*04e4*/ 	.word	0x00000009
        /*04e8*/ 	.word	0x00000000
        /*04ec*/ 	.short	0x010a
        /*04ee*/ 	.byte	0x3f
	.zero		1


	//   ....[72]....
        /*04f0*/ 	.word	0x0000c620
        /*04f4*/ 	.word	0x00000006
        /*04f8*/ 	.word	0x00000000
        /*04fc*/ 	.short	0x010a
        /*04fe*/ 	.byte	0x3f
	.zero		1


	//   ....[73]....
        /*0500*/ 	.word	0x0000c6b0
        /*0504*/ 	.word	0x00000009
        /*0508*/ 	.word	0x00000000
        /*050c*/ 	.short	0x010a
        /*050e*/ 	.byte	0x3f
	.zero		1


	//   ....[74]....
        /*0510*/ 	.word	0x0000c740
        /*0514*/ 	.word	0x00000006
        /*0518*/ 	.word	0x00000000
        /*051c*/ 	.short	0x010a
        /*051e*/ 	.byte	0x3f
	.zero		1


	//   ....[75]....
        /*0520*/ 	.word	0x0000c7d0
        /*0524*/ 	.word	0x00000003
        /*0528*/ 	.word	0x00000000
        /*052c*/ 	.short	0x010a
        /*052e*/ 	.byte	0x3f
	.zero		1


	//   ....[76]....
        /*0530*/ 	.word	0x0000c840
        /*0534*/ 	.word	0x00000009
        /*0538*/ 	.word	0x00000000
        /*053c*/ 	.short	0x010a
        /*053e*/ 	.byte	0x3f
	.zero		1


	//   ....[77]....
        /*0540*/ 	.word	0x0000c8a0
        /*0544*/ 	.word	0x0000000a
        /*0548*/ 	.word	0x00000000
        /*054c*/ 	.short	0x010a
        /*054e*/ 	.byte	0x3f
	.zero		1


	//   ....[78]....
        /*0550*/ 	.word	0x0000c970
        /*0554*/ 	.word	0x00000013
        /*0558*/ 	.word	0x000000b0
        /*055c*/ 	.short	0x010a
        /*055e*/ 	.byte	0x3f
	.zero		1


	//   ....[79]....
        /*0560*/ 	.word	0x0000ca50
        /*0564*/ 	.word	0x00000006
        /*0568*/ 	.word	0x00000000
        /*056c*/ 	.short	0x010a
        /*056e*/ 	.byte	0x3f
	.zero		1


	//   ....[80]....
        /*0570*/ 	.word	0x0000caa0
        /*0574*/ 	.word	0x00000007
        /*0578*/ 	.word	0x00000000
        /*057c*/ 	.short	0x010a
        /*057e*/ 	.byte	0x3f
	.zero		1


	//   ....[81]....
        /*0580*/ 	.word	0x0000caf0
        /*0584*/ 	.word	0x00000006
        /*0588*/ 	.word	0x00000000
        /*058c*/ 	.short	0x010a
        /*058e*/ 	.byte	0x3f
	.zero		1


	//   ....[82]....
        /*0590*/ 	.word	0x0000cb40
        /*0594*/ 	.word	0x00000009
        /*0598*/ 	.word	0x00000000
        /*059c*/ 	.short	0x010a
        /*059e*/ 	.byte	0x3f
	.zero		1


	//   ....[83]....
        /*05a0*/ 	.word	0x0000cb90
        /*05a4*/ 	.word	0x00000006
        /*05a8*/ 	.word	0x00000000
        /*05ac*/ 	.short	0x010a
        /*05ae*/ 	.byte	0x3f
	.zero		1


	//   ....[84]....
        /*05b0*/ 	.word	0x0000cbe0
        /*05b4*/ 	.word	0x00000009
        /*05b8*/ 	.word	0x00000000
        /*05bc*/ 	.short	0x010a
        /*05be*/ 	.byte	0x3f
	.zero		1


	//   ....[85]....
        /*05c0*/ 	.word	0x0000cc30
        /*05c4*/ 	.word	0x00000006
        /*05c8*/ 	.word	0x00000000
        /*05cc*/ 	.short	0x010a
        /*05ce*/ 	.byte	0x3f
	.zero		1


	//   ....[86]....
        /*05d0*/ 	.word	0x0000cc80
        /*05d4*/ 	.word	0x00000009
        /*05d8*/ 	.word	0x00000000
        /*05dc*/ 	.short	0x010a
        /*05de*/ 	.byte	0x3f
	.zero		1


	//   ....[87]....
        /*05e0*/ 	.word	0x0000ccd0
        /*05e4*/ 	.word	0x00000006
        /*05e8*/ 	.word	0x00000000
        /*05ec*/ 	.short	0x010a
        /*05ee*/ 	.byte	0x3f
	.zero		1


	//   ....[88]....
        /*05f0*/ 	.word	0x0000cd20
        /*05f4*/ 	.word	0x00000009
        /*05f8*/ 	.word	0x00000000
        /*05fc*/ 	.short	0x010a
        /*05fe*/ 	.byte	0x3f
	.zero		1


	//   ....[89]....
        /*0600*/ 	.word	0x0000cd70
        /*0604*/ 	.word	0x00000006
        /*0608*/ 	.word	0x00000000
        /*060c*/ 	.short	0x010a
        /*060e*/ 	.byte	0x3f
	.zero		1


	//   ....[90]....
        /*0610*/ 	.word	0x0000cdc0
        /*0614*/ 	.word	0x00000009
        /*0618*/ 	.word	0x00000000
        /*061c*/ 	.short	0x010a
        /*061e*/ 	.byte	0x3f
	.zero		1


	//   ....[91]....
        /*0620*/ 	.word	0x0000ce10
        /*0624*/ 	.word	0x00000006
        /*0628*/ 	.word	0x00000000
        /*062c*/ 	.short	0x010a
        /*062e*/ 	.byte	0x3f
	.zero		1


	//   ....[92]....
        /*0630*/ 	.word	0x0000ce60
        /*0634*/ 	.word	0x00000009
        /*0638*/ 	.word	0x00000000
        /*063c*/ 	.short	0x010a
        /*063e*/ 	.byte	0x3f
	.zero		1


	//   ....[93]....
        /*0640*/ 	.word	0x0000ceb0
        /*0644*/ 	.word	0x00000006
        /*0648*/ 	.word	0x00000000
        /*064c*/ 	.short	0x010a
        /*064e*/ 	.byte	0x3f
	.zero		1


	//   ....[94]....
        /*0650*/ 	.word	0x0000cf00
        /*0654*/ 	.word	0x00000009
        /*0658*/ 	.word	0x00000000
        /*065c*/ 	.short	0x010a
        /*065e*/ 	.byte	0x3f
	.zero		1


	//   ....[95]....
        /*0660*/ 	.word	0x0000cf50
        /*0664*/ 	.word	0x00000006
        /*0668*/ 	.word	0x00000000
        /*066c*/ 	.short	0x010a
        /*066e*/ 	.byte	0x3f
	.zero		1


	//   ....[96]....
        /*0670*/ 	.word	0x0000cfa0
        /*0674*/ 	.word	0x00000009
        /*0678*/ 	.word	0x00000000
        /*067c*/ 	.short	0x010a
        /*067e*/ 	.byte	0x3f
	.zero		1


	//   ....[97]....
        /*0680*/ 	.word	0x0000cff0
        /*0684*/ 	.word	0x00000006
        /*0688*/ 	.word	0x00000000
        /*068c*/ 	.short	0x010a
        /*068e*/ 	.byte	0x3f
	.zero		1


	//   ....[98]....
        /*0690*/ 	.word	0x0000d040
        /*0694*/ 	.word	0x00000009
        /*0698*/ 	.word	0x00000000
        /*069c*/ 	.short	0x010a
        /*069e*/ 	.byte	0x3f
	.zero		1


	//   ....[99]....
        /*06a0*/ 	.word	0x0000d090
        /*06a4*/ 	.word	0x00000006
        /*06a8*/ 	.word	0x00000000
        /*06ac*/ 	.short	0x010a
        /*06ae*/ 	.byte	0x3f
	.zero		1


	//----- nvinfo : EIATTR_NUM_MBARRIERS
	.align		4
.L_28:
        /*06b0*/ 	.byte	0x03, 0x38
        /*06b2*/ 	.short	0x002e


	//----- nvinfo : EIATTR_EXIT_INSTR_OFFSETS
	.align		4
        /*06b4*/ 	.byte	0x04, 0x1c
        /*06b6*/ 	.short	(.L_30 - .L_29)


	//   ....[0]....
.L_29:
        /*06b8*/ 	.word	0x00000840


	//   ....[1]....
        /*06bc*/ 	.word	0x00001100


	//   ....[2]....
        /*06c0*/ 	.word	0x0000a7d0


	//   ....[3]....
        /*06c4*/ 	.word	0x0000ae00


	//   ....[4]....
        /*06c8*/ 	.word	0x0000c820


	//----- nvinfo : EIATTR_MAX_THREADS
	.align		4
.L_30:
        /*06cc*/ 	.byte	0x04, 0x05
        /*06ce*/ 	.short	(.L_32 - .L_31)
.L_31:
        /*06d0*/ 	.word	0x00000180
        /*06d4*/ 	.word	0x00000001
        /*06d8*/ 	.word	0x00000001


	//----- nvinfo : EIATTR_CRS_STACK_SIZE
	.align		4
.L_32:
        /*06dc*/ 	.byte	0x04, 0x1e
        /*06de*/ 	.short	(.L_34 - .L_33)
.L_33:
        /*06e0*/ 	.word	0x00000000


	//----- nvinfo : EIATTR_CBANK_PARAM_SIZE
	.align		4
.L_34:
        /*06e4*/ 	.byte	0x03, 0x19
        /*06e6*/ 	.short	0x0470


	//----- nvinfo : EIATTR_PARAM_CBANK
	.align		4
        /*06e8*/ 	.byte	0x04, 0x0a
        /*06ea*/ 	.short	(.L_36 - .L_35)
	.align		4
.L_35:
        /*06ec*/ 	.word	index@(.nv.constant0._ZN7cutlass13device_kernelINS_4gemm6kernel13GemmUniversalIN4cute5tupleIJiiiiEEENS1_10collective13CollectiveMmaINS1_37MainloopSm90TmaGmmaWarpSpecializedFP8ILi22ENS5_IJNS4_1CILi1EEESB_SB_EEENS1_35KernelTmaWarpSpecializedCooperativeEEENS5_IJNSA_ILi128EEENSA_ILi192EEENSA_ILi32EEEEEENS_12float_e4m3_tENS5_IJlSB_lEEESJ_SK_NS4_8TiledMMAINS4_8MMA_AtomIJNS4_4SM904GMMA31MMA_64x192x32_F32E4M3E4M3_SS_TNILNSO_7ScaleInE1ELSQ_1EEEEEENS4_6LayoutINS5_IJNSA_ILi2EEESB_SB_EEENS5_IJSB_NSA_ILi0EEESW_EEEEENS5_IJNS4_10UnderscoreESZ_SZ_EEEEENS4_13SM90_TMA_LOADENS4_14ComposedLayoutINS4_7SwizzleILi1ELi4ELi3EEENS4_18smem_ptr_flag_bitsILi8EEENST_INS5_IJNSA_ILi8EEESH_EEENS5_IJSH_SB_EEEEEEEvNS4_8identityES12_S1C_vS1D_EENS_8epilogue10collective6detail29Sm90TmaWarpSpecializedAdapterINS1G_15DefaultEpilogueISJ_SK_SK_NS1F_6thread17LinearCombinationISJ_Li1EffLNS1K_9ScaleType4KindE0ELNS_15FloatRoundStyleE2ESJ_EENS1_15EpilogueDefaultEEEEEvvEEEEvNT_6ParamsE)
        /*06f0*/ 	.short	0x0210
        /*06f2*/ 	.short	0x0470


	//----- nvinfo : EIATTR_SW_WAR
	.align		4
.L_36:
        /*06f4*/ 	.byte	0x04, 0x36
        /*06f6*/ 	.short	(.L_38 - .L_37)
.L_37:
        /*06f8*/ 	.word	0x00000008
.L_38:


//--------------------- .nv.callgraph             --------------------------
	.section	.nv.callgraph,"",@"SHT_CUDA_CALLGRAPH"
	.align	4
	.sectionentsize	8
	.align		4
        /*0000*/ 	.word	0x00000000
	.align		4
        /*0004*/ 	.word	0xffffffff
	.align		4
        /*0008*/ 	.word	0x00000000
	.align		4
        /*000c*/ 	.word	0xfffffffe
	.align		4
        /*0010*/ 	.word	0x00000000
	.align		4
        /*0014*/ 	.word	0xfffffffd
	.align		4
        /*0018*/ 	.word	0x00000000
	.align		4
        /*001c*/ 	.word	0xfffffffc


//--------------------- .nv.constant4             --------------------------
	.section	.nv.constant4,"a",@progbits
	.align	8
	.align		8
.nv.constant4:
        /*0000*/ 	.dword	_ZN40_INTERNAL_129522fb_4_k_cu_5ec2ec99_116244cuda3std3__45__cpo5beginE
	.align		8
        /*0008*/ 	.dword	_ZN40_INTERNAL_129522fb_4_k_cu_5ec2ec99_116244cuda3std3__45__cpo3endE
	.align		8
        /*0010*/ 	.dword	_ZN40_INTERNAL_129522fb_4_k_cu_5ec2ec99_116244cuda3std3__45__cpo6cbeginE
	.align		8
        /*0018*/ 	.dword	_ZN40_INTERNAL_129522fb_4_k_cu_5ec2ec99_116244cuda3std3__45__cpo4cendE
	.align		8
        /*0020*/ 	.dword	_ZN40_INTERNAL_129522fb_4_k_cu_5ec2ec99_116244cuda3std3__442_GLOBAL__N__129522fb_4_k_cu_5ec2ec99_116246ignoreE
	.align		8
        /*0028*/ 	.dword	_ZN40_INTERNAL_129522fb_4_k_cu_5ec2ec99_116244cuda3std3__419piecewise_constructE
	.align		8
        /*0030*/ 	.dword	_ZN40_INTERNAL_129522fb_4_k_cu_5ec2ec99_116244cuda3std3__48in_placeE
	.align		8
        /*0038*/ 	.dword	_ZN40_INTERNAL_129522fb_4_k_cu_5ec2ec99_116244cuda3std6ranges3__45__cpo4swapE
	.align		8
        /*0040*/ 	.dword	_ZN40_INTERNAL_129522fb_4_k_cu_5ec2ec99_116244cuda3std6ranges3__45__cpo9iter_moveE
	.align		8
        /*0048*/ 	.dword	_ZN40_INTERNAL_129522fb_4_k_cu_5ec2ec99_116244cute7productE
	.align		8
        /*0050*/ 	.dword	_ZN40_INTERNAL_129522fb_4_k_cu_5ec2ec99_116244cute1_E


//--------------------- .text._ZN7cutlass13device_kernelINS_4gemm6kernel13GemmUniversalIN4cute5tupleIJiiiiEEENS1_10collective13CollectiveMmaINS1_37MainloopSm90TmaGmmaWarpSpecializedFP8ILi22ENS5_IJNS4_1CILi1EEESB_SB_EEENS1_35KernelTmaWarpSpecializedCooperativeEEENS5_IJNSA_ILi128EEENSA_ILi192EEENSA_ILi32EEEEEENS_12float_e4m3_tENS5_IJlSB_lEEESJ_SK_NS4_8TiledMMAINS4_8MMA_AtomIJNS4_4SM904GMMA31MMA_64x192x32_F32E4M3E4M3_SS_TNILNSO_7ScaleInE1ELSQ_1EEEEEENS4_6LayoutINS5_IJNSA_ILi2EEESB_SB_EEENS5_IJSB_NSA_ILi0EEESW_EEEEENS5_IJNS4_10UnderscoreESZ_SZ_EEEEENS4_13SM90_TMA_LOADENS4_14ComposedLayoutINS4_7SwizzleILi1ELi4ELi3EEENS4_18smem_ptr_flag_bitsILi8EEENST_INS5_IJNSA_ILi8EEESH_EEENS5_IJSH_SB_EEEEEEEvNS4_8identityES12_S1C_vS1D_EENS_8epilogue10collective6detail29Sm90TmaWarpSpecializedAdapterINS1G_15DefaultEpilogueISJ_SK_SK_NS1F_6thread17LinearCombinationISJ_Li1EffLNS1K_9ScaleType4KindE0ELNS_15FloatRoundStyleE2ESJ_EENS1_15EpilogueDefaultEEEEEvvEEEEvNT_6ParamsE --------------------------
	.section	.text._ZN7cutlass13device_kernelINS_4gemm6kernel13GemmUniversalIN4cute5tupleIJiiiiEEENS1_10collective13CollectiveMmaINS1_37MainloopSm90TmaGmmaWarpSpecializedFP8ILi22ENS5_IJNS4_1CILi1EEESB_SB_EEENS1_35KernelTmaWarpSpecializedCooperativeEEENS5_IJNSA_ILi128EEENSA_ILi192EEENSA_ILi32EEEEEENS_12float_e4m3_tENS5_IJlSB_lEEESJ_SK_NS4_8TiledMMAINS4_8MMA_AtomIJNS4_4SM904GMMA31MMA_64x192x32_F32E4M3E4M3_SS_TNILNSO_7ScaleInE1ELSQ_1EEEEEENS4_6LayoutINS5_IJNSA_ILi2EEESB_SB_EEENS5_IJSB_NSA_ILi0EEESW_EEEEENS5_IJNS4_10UnderscoreESZ_SZ_EEEEENS4_13SM90_TMA_LOADENS4_14ComposedLayoutINS4_7SwizzleILi1ELi4ELi3EEENS4_18smem_ptr_flag_bitsILi8EEENST_INS5_IJNSA_ILi8EEESH_EEENS5_IJSH_SB_EEEEEEEvNS4_8identityES12_S1C_vS1D_EENS_8epilogue10collective6detail29Sm90TmaWarpSpecializedAdapterINS1G_15DefaultEpilogueISJ_SK_SK_NS1F_6thread17LinearCombinationISJ_Li1EffLNS1K_9ScaleType4KindE0ELNS_15FloatRoundStyleE2ESJ_EENS1_15EpilogueDefaultEEEEEvvEEEEvNT_6ParamsE,"ax",@progbits
	.align	128
.text._ZN7cutlass13device_kernelINS_4gemm6kernel13GemmUniversalIN4cute5tupleIJiiiiEEENS1_10collective13CollectiveMmaINS1_37MainloopSm90TmaGmmaWarpSpecializedFP8ILi22ENS5_IJNS4_1CILi1EEESB_SB_EEENS1_35KernelTmaWarpSpecializedCooperativeEEENS5_IJNSA_ILi128EEENSA_ILi192EEENSA_ILi32EEEEEENS_12float_e4m3_tENS5_IJlSB_lEEESJ_SK_NS4_8TiledMMAINS4_8MMA_AtomIJNS4_4SM904GMMA31MMA_64x192x32_F32E4M3E4M3_SS_TNILNSO_7ScaleInE1ELSQ_1EEEEEENS4_6LayoutINS5_IJNSA_ILi2EEESB_SB_EEENS5_IJSB_NSA_ILi0EEESW_EEEEENS5_IJNS4_10UnderscoreESZ_SZ_EEEEENS4_13SM90_TMA_LOADENS4_14ComposedLayoutINS4_7SwizzleILi1ELi4ELi3EEENS4_18smem_ptr_flag_bitsILi8EEENST_INS5_IJNSA_ILi8EEESH_EEENS5_IJSH_SB_EEEEEEEvNS4_8identityES12_S1C_vS1D_EENS_8epilogue10collective6detail29Sm90TmaWarpSpecializedAdapterINS1G_15DefaultEpilogueISJ_SK_SK_NS1F_6thread17LinearCombinationISJ_Li1EffLNS1K_9ScaleType4KindE0ELNS_15FloatRoundStyleE2ESJ_EENS1_15EpilogueDefaultEEEEEvvEEEEvNT_6ParamsE:
        .type           _ZN7cutlass13device_kernelINS_4gemm6kernel13GemmUniversalIN4cute5tupleIJiiiiEEENS1_10collective13CollectiveMmaINS1_37MainloopSm90TmaGmmaWarpSpecializedFP8ILi22ENS5_IJNS4_1CILi1EEESB_SB_EEENS1_35KernelTmaWarpSpecializedCooperativeEEENS5_IJNSA_ILi128EEENSA_ILi192EEENSA_ILi32EEEEEENS_12float_e4m3_tENS5_IJlSB_lEEESJ_SK_NS4_8TiledMMAINS4_8MMA_AtomIJNS4_4SM904GMMA31MMA_64x192x32_F32E4M3E4M3_SS_TNILNSO_7ScaleInE1ELSQ_1EEEEEENS4_6LayoutINS5_IJNSA_ILi2EEESB_SB_EEENS5_IJSB_NSA_ILi0EEESW_EEEEENS5_IJNS4_10UnderscoreESZ_SZ_EEEEENS4_13SM90_TMA_LOADENS4_14ComposedLayoutINS4_7SwizzleILi1ELi4ELi3EEENS4_18smem_ptr_flag_bitsILi8EEENST_INS5_IJNSA_ILi8EEESH_EEENS5_IJSH_SB_EEEEEEEvNS4_8identityES12_S1C_vS1D_EENS_8epilogue10collective6detail29Sm90TmaWarpSpecializedAdapterINS1G_15DefaultEpilogueISJ_SK_SK_NS1F_6thread17LinearCombinationISJ_Li1EffLNS1K_9ScaleType4KindE0ELNS_15FloatRoundStyleE2ESJ_EENS1_15EpilogueDefaultEEEEEvvEEEEvNT_6ParamsE,@function
        .size           _ZN7cutlass13device_kernelINS_4gemm6kernel13GemmUniversalIN4cute5tupleIJiiiiEEENS1_10collective13CollectiveMmaINS1_37MainloopSm90TmaGmmaWarpSpecializedFP8ILi22ENS5_IJNS4_1CILi1EEESB_SB_EEENS1_35KernelTmaWarpSpecializedCooperativeEEENS5_IJNSA_ILi128EEENSA_ILi192EEENSA_ILi32EEEEEENS_12float_e4m3_tENS5_IJlSB_lEEESJ_SK_NS4_8TiledMMAINS4_8MMA_AtomIJNS4_4SM904GMMA31MMA_64x192x32_F32E4M3E4M3_SS_TNILNSO_7ScaleInE1ELSQ_1EEEEEENS4_6LayoutINS5_IJNSA_ILi2EEESB_SB_EEENS5_IJSB_NSA_ILi0EEESW_EEEEENS5_IJNS4_10UnderscoreESZ_SZ_EEEEENS4_13SM90_TMA_LOADENS4_14ComposedLayoutINS4_7SwizzleILi1ELi4ELi3EEENS4_18smem_ptr_flag_bitsILi8EEENST_INS5_IJNSA_ILi8EEESH_EEENS5_IJSH_SB_EEEEEEEvNS4_8identityES12_S1C_vS1D_EENS_8epilogue10collective6detail29Sm90TmaWarpSpecializedAdapterINS1G_15DefaultEpilogueISJ_SK_SK_NS1F_6thread17LinearCombinationISJ_Li1EffLNS1K_9ScaleType4KindE0ELNS_15FloatRoundStyleE2ESJ_EENS1_15EpilogueDefaultEEEEEvvEEEEvNT_6ParamsE,(.L_x_302 - _ZN7cutlass13device_kernelINS_4gemm6kernel13GemmUniversalIN4cute5tupleIJiiiiEEENS1_10collective13CollectiveMmaINS1_37MainloopSm90TmaGmmaWarpSpecializedFP8ILi22ENS5_IJNS4_1CILi1EEESB_SB_EEENS1_35KernelTmaWarpSpecializedCooperativeEEENS5_IJNSA_ILi128EEENSA_ILi192EEENSA_ILi32EEEEEENS_12float_e4m3_tENS5_IJlSB_lEEESJ_SK_NS4_8TiledMMAINS4_8MMA_AtomIJNS4_4SM904GMMA31MMA_64x192x32_F32E4M3E4M3_SS_TNILNSO_7ScaleInE1ELSQ_1EEEEEENS4_6LayoutINS5_IJNSA_ILi2EEESB_SB_EEENS5_IJSB_NSA_ILi0EEESW_EEEEENS5_IJNS4_10UnderscoreESZ_SZ_EEEEENS4_13SM90_TMA_LOADENS4_14ComposedLayoutINS4_7SwizzleILi1ELi4ELi3EEENS4_18smem_ptr_flag_bitsILi8EEENST_INS5_IJNSA_ILi8EEESH_EEENS5_IJSH_SB_EEEEEEEvNS4_8identityES12_S1C_vS1D_EENS_8epilogue10collective6detail29Sm90TmaWarpSpecializedAdapterINS1G_15DefaultEpilogueISJ_SK_SK_NS1F_6thread17LinearCombinationISJ_Li1EffLNS1K_9ScaleType4KindE0ELNS_15FloatRoundStyleE2ESJ_EENS1_15EpilogueDefaultEEEEEvvEEEEvNT_6ParamsE)
        .other          _ZN7cutlass13device_kernelINS_4gemm6kernel13GemmUniversalIN4cute5tupleIJiiiiEEENS1_10collective13CollectiveMmaINS1_37MainloopSm90TmaGmmaWarpSpecializedFP8ILi22ENS5_IJNS4_1CILi1EEESB_SB_EEENS1_35KernelTmaWarpSpecializedCooperativeEEENS5_IJNSA_ILi128EEENSA_ILi192EEENSA_ILi32EEEEEENS_12float_e4m3_tENS5_IJlSB_lEEESJ_SK_NS4_8TiledMMAINS4_8MMA_AtomIJNS4_4SM904GMMA31MMA_64x192x32_F32E4M3E4M3_SS_TNILNSO_7ScaleInE1ELSQ_1EEEEEENS4_6LayoutINS5_IJNSA_ILi2EEESB_SB_EEENS5_IJSB_NSA_ILi0EEESW_EEEEENS5_IJNS4_10UnderscoreESZ_SZ_EEEEENS4_13SM90_TMA_LOADENS4_14ComposedLayoutINS4_7SwizzleILi1ELi4ELi3EEENS4_18smem_ptr_flag_bitsILi8EEENST_INS5_IJNSA_ILi8EEESH_EEENS5_IJSH_SB_EEEEEEEvNS4_8identityES12_S1C_vS1D_EENS_8epilogue10collective6detail29Sm90TmaWarpSpecializedAdapterINS1G_15DefaultEpilogueISJ_SK_SK_NS1F_6thread17LinearCombinationISJ_Li1EffLNS1K_9ScaleType4KindE0ELNS_15FloatRoundStyleE2ESJ_EENS1_15EpilogueDefaultEEEEEvvEEEEvNT_6ParamsE,@"STO_CUDA_ENTRY STV_DEFAULT"
_ZN7cutlass13device_kernelINS_4gemm6kernel13GemmUniversalIN4cute5tupleIJiiiiEEENS1_10collective13CollectiveMmaINS1_37MainloopSm90TmaGmmaWarpSpecializedFP8ILi22ENS5_IJNS4_1CILi1EEESB_SB_EEENS1_35KernelTmaWarpSpecializedCooperativeEEENS5_IJNSA_ILi128EEENSA_ILi192EEENSA_ILi32EEEEEENS_12float_e4m3_tENS5_IJlSB_lEEESJ_SK_NS4_8TiledMMAINS4_8MMA_AtomIJNS4_4SM904GMMA31MMA_64x192x32_F32E4M3E4M3_SS_TNILNSO_7ScaleInE1ELSQ_1EEEEEENS4_6LayoutINS5_IJNSA_ILi2EEESB_SB_EEENS5_IJSB_NSA_ILi0EEESW_EEEEENS5_IJNS4_10UnderscoreESZ_SZ_EEEEENS4_13SM90_TMA_LOADENS4_14ComposedLayoutINS4_7SwizzleILi1ELi4ELi3EEENS4_18smem_ptr_flag_bitsILi8EEENST_INS5_IJNSA_ILi8EEESH_EEENS5_IJSH_SB_EEEEEEEvNS4_8identityES12_S1C_vS1D_EENS_8epilogue10collective6detail29Sm90TmaWarpSpecializedAdapterINS1G_15DefaultEpilogueISJ_SK_SK_NS1F_6thread17LinearCombinationISJ_Li1EffLNS1K_9ScaleType4KindE0ELNS_15FloatRoundStyleE2ESJ_EENS1_15EpilogueDefaultEEEEEvvEEEEvNT_6ParamsE:
[----:B------:R-:W-:Y:S01]  /*0000*/  LDC R1, c[0x0][0x28] ;  /* 0x00000a00ff017b82 */ /* 0x000fe20000000800 */
[----:B------:R-:W0:Y:S01]  /*0010*/  S2R R0, SR_TID.X ;  /* 0x0000000000007919 */ /* 0x000e220000002100 */
[----:B------:R-:W-:Y:S01]  /*0020*/  ELECT P0, URZ, PT ;  /* 0x00000000003f782f */ /* 0x000fe20003800000 */
[----:B------:R-:W-:Y:S01]  /*0030*/  BSSY B0, `(.L_x_0) ;  /* 0x000000f000007945 */ /* 0x000fe20003800000 */
[--C-:B0-----:R-:W-:Y:S02]  /*0040*/  SHF.R.U32.HI R2, RZ, 0x5, R0.reuse ;  /* 0x00000005ff027819 */ /* 0x101fe40000011600 */
[----:B------:R-:W-:-:S03]  /*0050*/  SHF.R.U32.HI R3, RZ, 0x7, R0 ;  /* 0x00000007ff037819 */ /* 0x000fc60000011600 */
[----:B------:R-:W0:Y:S04]  /*0060*/  SHFL.IDX PT, R5, R2, RZ, 0x1f ;  /* 0x00001fff02057589 */ /* 0x000e2800000e0000 */
[----:B------:R1:W2:Y:S01]  /*0070*/  SHFL.IDX PT, R6, R3, RZ, 0x1f ;  /* 0x00001fff03067589 */ /* 0x0002a200000e0000 */
[----:B0-----:R-:W-:-:S13]  /*0080*/  ISETP.NE.OR P0, PT, R5, RZ, !P0 ;  /* 0x000000ff0500720c */ /* 0x001fda0004705670 */
[----:B-12---:R-:W-:Y:S05]  /*0090*/  @P0 BRA `(.L_x_1) ;  /* 0x0000000000200947 */ /* 0x006fea0003800000 */
[----:B------:R-:W-:Y:S02]  /*00a0*/  ULDC.64 UR4, c[0x0][0x198] ;  /* 0x0000660000047ab9 */ /* 0x000fe40000000a00 */
[----:B------:R-:W-:Y:S02]  /*00b0*/  UIADD3 UR6, UP0, UR4, 0xf0, URZ ;  /* 0x000000f004067890 */ /* 0x000fe4000ff1e03f */
[----:B------:R-:W-:Y:S02]  /*00c0*/  UIADD3 UR4, UP1, UR4, 0x1f0, URZ ;  /* 0x000001f004047890 */ /* 0x000fe4000ff3e03f */
[----:B------:R-:W-:Y:S02]  /*00d0*/  UIADD3.X UR7, URZ, UR5, URZ, UP0, !UPT ;  /* 0x000000053f077290 */ /* 0x000fe400087fe43f */
[----:B------:R-:W-:-:S07]  /*00e0*/  UIADD3.X UR5, URZ, UR5, URZ, UP1, !UPT ;  /* 0x000000053f057290 */ /* 0x000fce0008ffe43f */
[----:B------:R0:W-:Y:S02]  /*00f0*/  UTMACCTL.PF [UR6] ;  /* 0x00000000060079b9 */ /* 0x0001e40008040000 */
[----:B------:R0:W-:Y:S02]  /*0100*/  UTMACCTL.PF [UR4] ;  /* 0x00000000040079b9 */ /* 0x0001e40008040000 */
[----:B0-----:R-:W-:Y:S01]  /*0110*/  NOP ;  /* 0x0000000000007918 */ /* 0x001fe20000000000 */
.L_x_1:
[----:B------:R-:W-:Y:S05]  /*0120*/  BSYNC B0 ;  /* 0x0000000000007941 */ /* 0x000fea0003800000 */
.L_x_0:
[----:B------:R-:W0:Y:S02]  /*0130*/  SHFL.IDX PT, R3, R2, RZ, 0x1f ;  /* 0x00001fff02037589 */ /* 0x000e2400000e0000 */
[----:B0-----:R-:W-:-:S13]  /*0140*/  ISETP.NE.AND P0, PT, R3, RZ, PT ;  /* 0x000000ff0300720c */ /* 0x001fda0003f05270 */
[----:B------:R-:W-:Y:S05]  /*0150*/  @P0 BRA `(.L_x_2) ;  /* 0x0000000000f40947 */ /* 0x000fea0003800000 */
[----:B------:R-:W-:Y:S01]  /*0160*/  ELECT P0, URZ, PT ;  /* 0x00000000003f782f */ /* 0x000fe20003800000 */
[----:B------:R-:W-:-:S12]  /*0170*/  BSSY B0, `(.L_x_2) ;  /* 0x000003b000007945 */ /* 0x000fd80003800000 */
[----:B------:R-:W-:Y:S05]  /*0180*/  @!P0 BRA `(.L_x_3) ;  /* 0x0000000000e48947 */ /* 0x000fea0003800000 */
[----:B------:R-:W0:Y:S01]  /*0190*/  S2UR UR8, SR_CgaCtaId ;  /* 0x00000000000879c3 */ /* 0x000e220000008800 */
[----:B------:R-:W-:Y:S01]  /*01a0*/  UMOV UR4, 0x400 ;  /* 0x0000040000047882 */ /* 0x000fe20000000000 */
[----:B------:R-:W-:Y:S01]  /*01b0*/  UMOV UR5, 0x1 ;  /* 0x0000000100057882 */ /* 0x000fe20000000000 */
[----:B------:R-:W-:Y:S02]  /*01c0*/  UMOV UR6, 0x100 ;  /* 0x0000010000067882 */ /* 0x000fe40000000000 */
[----:B------:R-:W-:-:S04]  /*01d0*/  UIADD3 UR6, -UR6, 0x100000, URZ ;  /* 0x0010000006067890 */ /* 0x000fc8000fffe13f */
[----:B------:R-:W-:Y:S02]  /*01e0*/  USHF.L.U32 UR7, UR6, 0xb, URZ ;  /* 0x0000000b06077899 */ /* 0x000fe4000800063f */
[----:B------:R-:W-:Y:S02]  /*01f0*/  USHF.L.U32 UR6, UR6, 0x1, URZ ;  /* 0x0000000106067899 */ /* 0x000fe4000800063f */
[----:B0-----:R-:W-:Y:S02]  /*0200*/  ULEA UR8, UR8, UR4, 0x18 ;  /* 0x0000000408087291 */ /* 0x001fe4000f8ec03f */
[----:B------:R-:W-:-:S04]  /*0210*/  UIADD3 UR4, -UR5, 0x100000, URZ ;  /* 0x0010000005047890 */ /* 0x000fc8000fffe13f */
[----:B------:R-:W-:Y:S02]  /*0220*/  USHF.L.U32 UR5, UR4, 0xb, URZ ;  /* 0x0000000b04057899 */ /* 0x000fe4000800063f */
[----:B------:R-:W-:Y:S01]  /*0230*/  USHF.L.U32 UR4, UR4, 0x1, URZ ;  /* 0x0000000104047899 */ /* 0x000fe2000800063f */
[----:B------:R-:W0:Y:S11]  /*0240*/  FENCE.VIEW.ASYNC.S ;  /* 0x00000000000073c6 */ /* 0x000e360000000000 */
[----:B0-----:R0:W1:Y:S01]  /*0250*/  SYNCS.EXCH.64 URZ, [UR8], UR4 ;  /* 0x00000004083f75b2 */ /* 0x0010620008000100 */
[----:B------:R0:W2:Y:S01]  /*0260*/  SYNCS.EXCH.64 URZ, [UR8+0xb0], UR6 ;  /* 0x0000b006083f75b2 */ /* 0x0000a20008000100 */
[----:B------:R0:W3:Y:S01]  /*0270*/  SYNCS.EXCH.64 URZ, [UR8+0x8], UR4 ;  /* 0x00000804083f75b2 */ /* 0x0000e20008000100 */
[----:B------:R0:W4:Y:S01]  /*0280*/  SYNCS.EXCH.64 URZ, [UR8+0xb8], UR6 ;  /* 0x0000b806083f75b2 */ /* 0x0001220008000100 */
[----:B------:R0:W0:Y:S01]  /*0290*/  SYNCS.EXCH.64 URZ, [UR8+0x10], UR4 ;  /* 0x00001004083f75b2 */ /* 0x0000220008000100 */
        /* <DEDUP_REMOVED lines=39> */
[----:B-1234-:R-:W-:Y:S01]  /*0510*/  NOP ;  /* 0x0000000000007918 */ /* 0x01efe20000000000 */
.L_x_3:
[----:B0-----:R-:W-:Y:S05]  /*0520*/  BSYNC B0 ;  /* 0x0000000000007941 */ /* 0x001fea0003800000 */
.L_x_2:
[----:B------:R-:W0:Y:S01]  /*0530*/  SHFL.IDX PT, R2, R2, RZ, 0x1f ;  /* 0x00001fff02027589 */ /* 0x000e2200000e0000 */
[----:B------:R-:W1:Y:S01]  /*0540*/  LDC R3, c[0x0][0x65c] ;  /* 0x00019700ff037b82 */ /* 0x000e620000000800 */
[----:B------:R-:W-:Y:S02]  /*0550*/  ELECT P0, URZ, PT ;  /* 0x00000000003f782f */ /* 0x000fe40003800000 */
[----:B------:R-:W-:Y:S01]  /*0560*/  SHF.R.S32.HI R4, RZ, 0x1f, R5 ;  /* 0x0000001fff047819 */ /* 0x000fe20000011405 */
[----:B------:R-:W2:Y:S01]  /*0570*/  S2R R10, SR_CTAID.Y ;  /* 0x00000000000a7919 */ /* 0x000ea20000002600 */
[----:B------:R-:W-:Y:S01]  /*0580*/  UMOV UR4, 0x20 ;  /* 0x0000002000047882 */ /* 0x000fe20000000000 */
[C---:B------:R-:W-:Y:S01]  /*0590*/  ISETP.NE.AND P3, PT, R6.reuse, RZ, PT ;  /* 0x000000ff0600720c */ /* 0x040fe20003f65270 */
[----:B------:R-:W-:Y:S01]  /*05a0*/  VIADD R11, R6, 0xffffffff ;  /* 0xffffffff060b7836 */ /* 0x000fe20000000000 */
[----:B------:R-:W3:Y:S01]  /*05b0*/  S2R R8, SR_CTAID.X ;  /* 0x0000000000087919 */ /* 0x000ee20000002500 */
[----:B------:R-:W-:Y:S01]  /*05c0*/  LEA.HI R4, R4, R5, RZ, 0x2 ;  /* 0x0000000504047211 */ /* 0x000fe200078f10ff */
[----:B------:R-:W-:Y:S01]  /*05d0*/  NOP ;  /* 0x0000000000007918 */ /* 0x000fe20000000000 */
[----:B------:R-:W-:Y:S01]  /*05e0*/  NOP ;  /* 0x0000000000007918 */ /* 0x000fe20000000000 */
[----:B------:R-:W-:-:S02]  /*05f0*/  ISETP.GE.U32.AND P1, PT, R11, 0x2, PT ;  /* 0x000000020b00780c */ /* 0x000fc40003f26070 */
[----:B------:R-:W-:-:S05]  /*0600*/  LOP3.LUT R4, R4, 0xfffffffc, RZ, 0xc0, !PT ;  /* 0xfffffffc04047812 */ /* 0x000fca00078ec0ff */
[----:B------:R-:W-:Y:S01]  /*0610*/  IMAD.IADD R5, R5, 0x1, -R4 ;  /* 0x0000000105057824 */ /* 0x000fe200078e0a04 */
[----:B0-----:R-:W-:Y:S02]  /*0620*/  ISETP.NE.OR P0, PT, R2, RZ, !P0 ;  /* 0x000000ff0200720c */ /* 0x001fe40004705670 */
[----:B-1----:R-:W-:-:S11]  /*0630*/  ISETP.NE.AND P2, PT, R3, 0x1, PT ;  /* 0x000000010300780c */ /* 0x002fd60003f45270 */
[----:B------:R-:W-:Y:S01]  /*0640*/  VOTEU.ALL UP0, P0 ;  /* 0x00000000003f7886 */ /* 0x000fe20000000000 */
[----:B------:R-:W-:Y:S01]  /*0650*/  VOTEU.ALL UP1, P0 ;  /* 0x00000000003f7886 */ /* 0x000fe20000020000 */
[----:B------:R-:W3:Y:S01]  /*0660*/  @P2 LDC R9, c[0x0][0x10] ;  /* 0x00000400ff092b82 */ /* 0x000ee20000000800 */
[----:B--2---:R-:W-:Y:S02]  /*0670*/  @P2 IMAD.MOV.U32 R2, RZ, RZ, R10 ;  /* 0x000000ffff022224 */ /* 0x004fe400078e000a */
[----:B------:R-:W-:Y:S01]  /*0680*/  @!UP0 UMOV UR6, 0x400 ;  /* 0x0000040000068882 */ /* 0x000fe20000000000 */
[----:B------:R-:W-:-:S04]  /*0690*/  @!UP0 UIADD3 UR4, -UR4, 0x100000, URZ ;  /* 0x0010000004048890 */ /* 0x000fc8000fffe13f */
[----:B------:R-:W-:Y:S02]  /*06a0*/  @!UP0 USHF.L.U32 UR5, UR4, 0xb, URZ ;  /* 0x0000000b04058899 */ /* 0x000fe4000800063f */
[----:B------:R-:W-:Y:S01]  /*06b0*/  @!UP0 USHF.L.U32 UR4, UR4, 0x1, URZ ;  /* 0x0000000104048899 */ /* 0x000fe2000800063f */
[----:B------:R-:W-:Y:S02]  /*06c0*/  @P2 IMAD.MOV.U32 R3, RZ, RZ, RZ ;  /* 0x000000ffff032224 */ /* 0x000fe400078e00ff */
[----:B------:R-:W-:Y:S01]  /*06d0*/  @P2 IMAD.MOV.U32 R13, RZ, RZ, RZ ;  /* 0x000000ffff0d2224 */ /* 0x000fe200078e00ff */
[----:B------:R-:W0:Y:S08]  /*06e0*/  @!UP0 S2UR UR7, SR_CgaCtaId ;  /* 0x00000000000789c3 */ /* 0x000e300000008800 */
[----:B------:R-:W1:Y:S01]  /*06f0*/  @!P2 LDC R7, c[0x0][0xc] ;  /* 0x00000300ff07ab82 */ /* 0x000e620000000800 */
[----:B---3--:R-:W-:-:S04]  /*0700*/  @P2 IMAD.WIDE.U32 R2, R8, R9, R2 ;  /* 0x0000000908022225 */ /* 0x008fc800078e0002 */
[----:B------:R-:W-:Y:S02]  /*0710*/  IMAD.MOV.U32 R9, RZ, RZ, RZ ;  /* 0x000000ffff097224 */ /* 0x000fe400078e00ff */
[----:B------:R-:W-:Y:S01]  /*0720*/  @P2 IMAD.IADD R3, R3, 0x1, R13 ;  /* 0x0000000103032824 */ /* 0x000fe200078e020d */
[----:B0-----:R-:W-:Y:S01]  /*0730*/  @!UP0 ULEA UR6, UR7, UR6, 0x18 ;  /* 0x0000000607068291 */ /* 0x001fe2000f8ec03f */
[----:B------:R-:W-:Y:S01]  /*0740*/  VOTEU.ALL UP0, P0 ;  /* 0x00000000003f7886 */ /* 0x000fe20000000000 */
[----:B------:R-:W-:-:S04]  /*0750*/  ISETP.NE.AND P0, PT, R5, 0x3, PT ;  /* 0x000000030500780c */ /* 0x000fc80003f05270 */
[----:B------:R-:W-:-:S04]  /*0760*/  ISETP.EQ.OR P0, PT, R5, RZ, !P0 ;  /* 0x000000ff0500720c */ /* 0x000fc80004702670 */
[----:B------:R-:W-:Y:S01]  /*0770*/  ISETP.EQ.AND P0, PT, R6, RZ, P0 ;  /* 0x000000ff0600720c */ /* 0x000fe20000702270 */
[----:B------:R-:W0:Y:S02]  /*0780*/  FENCE.VIEW.ASYNC.S ;  /* 0x00000000000073c6 */ /* 0x000e240000000000 */
[----:B0-----:R0:W2:Y:S01]  /*0790*/  @!UP0 SYNCS.EXCH.64 URZ, [UR6+0x170], UR4 ;  /* 0x00017004063f85b2 */ /* 0x0010a20008000100 */
[----:B-1----:R-:W-:Y:S01]  /*07a0*/  @!P2 IMAD.WIDE.U32 R6, R7, R10, R8 ;  /* 0x0000000a0706a225 */ /* 0x002fe200078e0008 */
[----:B------:R-:W-:-:S03]  /*07b0*/  SEL R4, RZ, 0x1, !P0 ;  /* 0x00000001ff047807 */ /* 0x000fc60004000000 */
[----:B------:R-:W-:Y:S02]  /*07c0*/  @!P2 IMAD.MOV.U32 R2, RZ, RZ, R6 ;  /* 0x000000ffff02a224 */ /* 0x000fe400078e0006 */
[----:B------:R-:W-:Y:S01]  /*07d0*/  @!P2 IMAD.MOV.U32 R3, RZ, RZ, R7 ;  /* 0x000000ffff03a224 */ /* 0x000fe200078e0007 */
[----:B------:R-:W-:Y:S01]  /*07e0*/  SEL R4, R4, 0x2, P1 ;  /* 0x0000000204047807 */ /* 0x000fe20000800000 */
[----:B------:R0:W2:Y:S01]  /*07f0*/  @!UP1 SYNCS.EXCH.64 URZ, [UR6+0x178], UR4 ;  /* 0x00017804063f95b2 */ /* 0x0000a20008000100 */
[----:B------:R-:W-:Y:S01]  /*0800*/  NOP ;  /* 0x0000000000007918 */ /* 0x000fe20000000000 */
[----:B--2---:R-:W-:Y:S06]  /*0810*/  BAR.SYNC.DEFER_BLOCKING 0x0 ;  /* 0x0000000000007b1d */ /* 0x004fec0000010000 */
[----:B------:R-:W-:Y:S05]  /*0820*/  @!P3 BRA `(.L_x_4) ;  /* 0x0000009c00ecb947 */ /* 0x000fea0003800000 */
[----:B------:R-:W-:-:S13]  /*0830*/  ISETP.GT.U32.AND P0, PT, R11, 0x1, PT ;  /* 0x000000010b00780c */ /* 0x000fda0003f04070 */
[----:B0-----:R-:W-:Y:S05]  /*0840*/  @P0 EXIT ;  /* 0x000000000000094d */ /* 0x001fea0003800000 */
[----:B------:R-:W-:Y:S01]  /*0850*/  ULDC.64 UR4, c[0x0][0x650] ;  /* 0x0001940000047ab9 */ /* 0x000fe20000000a00 */
[----:B------:R-:W-:Y:S01]  /*0860*/  PRMT R11, RZ, 0x7610, R11 ;  /* 0x00007610ff0b7816 */ /* 0x000fe2000000000b */
[----:B------:R-:W-:Y:S01]  /*0870*/  IMAD.MOV.U32 R6, RZ, RZ, -0x1 ;  /* 0xffffffffff067424 */ /* 0x000fe200078e00ff */
[----:B------:R-:W-:Y:S01]  /*0880*/  ISETP.GE.U32.AND P0, PT, R2, UR4, PT ;  /* 0x0000000402007c0c */ /* 0x000fe2000bf06070 */
[----:B------:R-:W-:Y:S02]  /*0890*/  IMAD.MOV.U32 R7, RZ, RZ, -0x1 ;  /* 0xffffffffff077424 */ /* 0x000fe400078e00ff */
[----:B------:R-:W-:Y:S01]  /*08a0*/  IMAD.MOV.U32 R5, RZ, RZ, -0x1 ;  /* 0xffffffffff057424 */ /* 0x000fe200078e00ff */
[----:B------:R-:W-:-:S13]  /*08b0*/  ISETP.GE.U32.AND.EX P0, PT, R3, UR5, PT, P0 ;  /* 0x0000000503007c0c */ /* 0x000fda000bf06100 */
[----:B------:R-:W-:Y:S05]  /*08c0*/  @P0 BRA `(.L_x_5) ;  /* 0x00000004005c0947 */ /* 0x000fea0003800000 */
[----:B------:R-:W0:Y:S01]  /*08d0*/  LDC.64 R16, c[0x0][0x628] ;  /* 0x00018a00ff107b82 */ /* 0x000e220000000a00 */
[----:B------:R-:W-:Y:S02]  /*08e0*/  IMAD.MOV.U32 R6, RZ, RZ, R2 ;  /* 0x000000ffff067224 */ /* 0x000fe400078e0002 */
[----:B------:R-:W-:-:S05]  /*08f0*/  IMAD.MOV.U32 R7, RZ, RZ, R3 ;  /* 0x000000ffff077224 */ /* 0x000fca00078e0003 */
[----:B------:R-:W1:Y:S08]  /*0900*/  LDC R18, c[0x0][0x630] ;  /* 0x00018c00ff127b82 */ /* 0x000e700000000800 */
[----:B------:R-:W2:Y:S01]  /*0910*/  LDC.64 R20, c[0x0][0x620] ;  /* 0x00018800ff147b82 */ /* 0x000ea20000000a00 */
[----:B0-----:R-:W-:-:S04]  /*0920*/  ISETP.NE.U32.AND P0, PT, R16, RZ, PT ;  /* 0x000000ff1000720c */ /* 0x001fc80003f05070 */
[----:B------:R-:W-:-:S13]  /*0930*/  ISETP.NE.AND.EX P0, PT, R17, RZ, PT, P0 ;  /* 0x000000ff1100720c */ /* 0x000fda0003f05300 */
[----:B-12---:R-:W-:Y:S05]  /*0940*/  @!P0 BRA `(.L_x_6) ;  /* 0x0000000000288947 */ /* 0x006fea0003800000 */
[----:B------:R-:W0:Y:S02]  /*0950*/  LDC R5, c[0x0][0x634] ;  /* 0x00018d00ff057b82 */ /* 0x000e240000000800 */
[----:B0-----:R-:W-:-:S05]  /*0960*/  IADD3 R5, P0, R2, R5, RZ ;  /* 0x0000000502057210 */ /* 0x001fca0007f1e0ff */
[----:B------:R-:W-:-:S04]  /*0970*/  IMAD.X R11, RZ, RZ, R3, P0 ;  /* 0x000000ffff0b7224 */ /* 0x000fc800000e0603 */
[----:B------:R-:W-:-:S04]  /*0980*/  IMAD.WIDE.U32 R6, R11, R16, RZ ;  /* 0x000000100b067225 */ /* 0x000fc800078e00ff */
[----:B------:R-:W-:-:S04]  /*0990*/  IMAD.WIDE.U32 R12, P0, R5, R17, R6 ;  /* 0x00000011050c7225 */ /* 0x000fc80007800006 */
[----:B------:R-:W-:-:S04]  /*09a0*/  IMAD.WIDE.U32 R6, R5, R16, RZ ;  /* 0x0000001005067225 */ /* 0x000fc800078e00ff */
[----:B------:R-:W-:Y:S01]  /*09b0*/  IMAD.X R15, RZ, RZ, RZ, P0 ;  /* 0x000000ffff0f7224 */ /* 0x000fe200000e06ff */
[----:B------:R-:W-:Y:S01]  /*09c0*/  IADD3 RZ, P0, R7, R12, RZ ;  /* 0x0000000c07ff7210 */ /* 0x000fe20007f1e0ff */
[----:B------:R-:W-:-:S04]  /*09d0*/  IMAD.MOV.U32 R14, RZ, RZ, R13 ;  /* 0x000000ffff0e7224 */ /* 0x000fc800078e000d */
[----:B------:R-:W-:-:S08]  /*09e0*/  IMAD.WIDE.U32.X R6, R11, R17, R14, P0 ;  /* 0x000000110b067225 */ /* 0x000fd000000e040e */
.L_x_6:
[--C-:B------:R-:W-:Y:S01]  /*09f0*/  SHF.R.U64 R26, R6, R18, R7.reuse ;  /* 0x00000012061a7219 */ /* 0x100fe20000001207 */
[----:B------:R-:W0:Y:S01]  /*0a00*/  LDC.64 R22, c[0x0][0x640] ;  /* 0x00019000ff167b82 */ /* 0x000e220000000a00 */
[----:B------:R-:W-:Y:S01]  /*0a10*/  I2FP.F32.U32 R5, R8 ;  /* 0x0000000800057245 */ /* 0x000fe20000201000 */
[----:B------:R-:W-:Y:S01]  /*0a20*/  ULDC UR4, c[0x0][0x150] ;  /* 0x0000540000047ab9 */ /* 0x000fe20000000800 */
[----:B------:R-:W-:Y:S02]  /*0a30*/  SHF.R.U32.HI R6, RZ, R18, R7 ;  /* 0x00000012ff067219 */ /* 0x000fe40000011607 */
[----:B------:R-:W-:Y:S01]  /*0a40*/  IADD3 R11, P0, RZ, -R26, RZ ;  /* 0x8000001aff0b7210 */ /* 0x000fe20007f1e0ff */
[----:B------:R-:W-:Y:S01]  /*0a50*/  FMUL R5, R5, UR4 ;  /* 0x0000000405057c20 */ /* 0x000fe20008400000 */
[----:B------:R-:W-:Y:S01]  /*0a60*/  ULDC UR4, c[0x0][0x154] ;  /* 0x0000550000047ab9 */ /* 0x000fe20000000800 */
[----:B------:R-:W1:Y:S02]  /*0a70*/  LDC R14, c[0x0][0x618] ;  /* 0x00018600ff0e7b82 */ /* 0x000e640000000800 */
[----:B------:R-:W-:-:S02]  /*0a80*/  IMAD.X R13, RZ, RZ, ~R6, P0 ;  /* 0x000000ffff0d7224 */ /* 0x000fc400000e0e06 */
[----:B------:R-:W2:Y:S01]  /*0a90*/  F2I.U32.TRUNC.NTZ R5, R5 ;  /* 0x0000000500057305 */ /* 0x000ea2000020f000 */
[----:B------:R-:W-:-:S03]  /*0aa0*/  IMAD.WIDE.U32 R6, R11, R20, R2 ;  /* 0x000000140b067225 */ /* 0x000fc600078e0002 */
[----:B------:R-:W3:Y:S01]  /*0ab0*/  LDC R9, c[0x0][0x144] ;  /* 0x00005100ff097b82 */ /* 0x000ee20000000800 */
[----:B------:R-:W-:-:S04]  /*0ac0*/  IMAD R12, R13, R20, RZ ;  /* 0x000000140d0c7224 */ /* 0x000fc800078e02ff */
[----:B------:R-:W-:Y:S02]  /*0ad0*/  IMAD R11, R11, R21, R12 ;  /* 0x000000150b0b7224 */ /* 0x000fe400078e020c */
[----:B------:R-:W-:Y:S01]  /*0ae0*/  IMAD.MOV.U32 R12, RZ, RZ, 0x1 ;  /* 0x00000001ff0c7424 */ /* 0x000fe200078e00ff */
[----:B------:R-:W4:Y:S01]  /*0af0*/  LDC R18, c[0x0][0x608] ;  /* 0x00018200ff127b82 */ /* 0x000f220000000800 */
[----:B------:R-:W-:Y:S01]  /*0b00*/  IMAD.IADD R11, R7, 0x1, R11 ;  /* 0x00000001070b7824 */ /* 0x000fe200078e020b */
[----:B0-----:R-:W-:Y:S01]  /*0b10*/  ISETP.NE.U32.AND P0, PT, R22, RZ, PT ;  /* 0x000000ff1600720c */ /* 0x001fe20003f05070 */
[----:B--2---:R-:W-:-:S03]  /*0b20*/  IMAD.MOV R7, RZ, RZ, -R5 ;  /* 0x000000ffff077224 */ /* 0x004fc600078e0a05 */
[----:B------:R-:W-:Y:S02]  /*0b30*/  ISETP.NE.AND.EX P0, PT, R23, RZ, PT, P0 ;  /* 0x000000ff1700720c */ /* 0x000fe40003f05300 */
[----:B------:R-:W0:Y:S01]  /*0b40*/  LDC R13, c[0x0][0x658] ;  /* 0x00019600ff0d7b82 */ /* 0x000e220000000800 */
[--C-:B-1----:R-:W-:Y:S02]  /*0b50*/  SHF.R.U64 R16, R6, R14, R11.reuse ;  /* 0x0000000e06107219 */ /* 0x102fe4000000120b */
[----:B------:R-:W-:Y:S02]  /*0b60*/  I2FP.F32.U32 R6, R10 ;  /* 0x0000000a00067245 */ /* 0x000fe40000201000 */
[----:B------:R-:W-:-:S03]  /*0b70*/  SHF.R.U32.HI R11, RZ, R14, R11 ;  /* 0x0000000eff0b7219 */ /* 0x000fc6000001160b */
[----:B------:R-:W1:Y:S01]  /*0b80*/  LDC R17, c[0x0][0x148] ;  /* 0x00005200ff117b82 */ /* 0x000e620000000800 */
[----:B---3--:R-:W-:Y:S02]  /*0b90*/  IMAD R5, R9, R7, R8 ;  /* 0x0000000709057224 */ /* 0x008fe400078e0208 */
[----:B------:R-:W-:Y:S01]  /*0ba0*/  FMUL R7, R6, UR4 ;  /* 0x0000000406077c20 */ /* 0x000fe20008400000 */
[----:B------:R-:W-:-:S03]  /*0bb0*/  IMAD.MOV.U32 R6, RZ, RZ, -0x1 ;  /* 0xffffffffff067424 */ /* 0x000fc600078e00ff */
[----:B------:R2:W3:Y:S01]  /*0bc0*/  F2I.U32.TRUNC.NTZ R15, R7 ;  /* 0x00000007000f7305 */ /* 0x0004e2000020f000 */
[----:B------:R-:W1:Y:S01]  /*0bd0*/  LDC R21, c[0x0][0x600] ;  /* 0x00018000ff157b82 */ /* 0x000e620000000800 */
[-CC-:B----4-:R-:W-:Y:S02]  /*0be0*/  SHF.R.U64 R27, R16, R18.reuse, R11.reuse ;  /* 0x00000012101b7219 */ /* 0x190fe4000000120b */
[----:B------:R-:W-:-:S05]  /*0bf0*/  SHF.R.U32.HI R8, RZ, R18, R11 ;  /* 0x00000012ff087219 */ /* 0x000fca000001160b */
[----:B------:R-:W4:Y:S01]  /*0c00*/  LDC R20, c[0x0][0x648] ;  /* 0x00019200ff147b82 */ /* 0x000f220000000800 */
[-CC-:B0-----:R-:W-:Y:S02]  /*0c10*/  SHF.R.U64 R18, R27, R13.reuse, R8.reuse ;  /* 0x0000000d1b127219 */ /* 0x181fe40000001208 */
[-C--:B------:R-:W-:Y:S02]  /*0c20*/  SHF.L.U32 R6, R6, R13.reuse, RZ ;  /* 0x0000000d06067219 */ /* 0x080fe400000006ff */
[-C--:B------:R-:W-:Y:S02]  /*0c30*/  SHF.R.U32.HI R8, RZ, R13.reuse, R8 ;  /* 0x0000000dff087219 */ /* 0x080fe40000011608 */
[----:B------:R-:W-:Y:S01]  /*0c40*/  LOP3.LUT R14, RZ, R6, RZ, 0x33, !PT ;  /* 0x00000006ff0e7212 */ /* 0x000fe200078e33ff */
[----:B------:R-:W0:Y:S01]  /*0c50*/  LDC R25, c[0x0][0x638] ;  /* 0x00018e00ff197b82 */ /* 0x000e220000000800 */
[----:B------:R-:W-:Y:S01]  /*0c60*/  SHF.L.U32 R11, R12, R13, RZ ;  /* 0x0000000d0c0b7219 */ /* 0x000fe200000006ff */
[----:B------:R-:W-:-:S02]  /*0c70*/  IMAD.MOV.U32 R6, RZ, RZ, R18 ;  /* 0x000000ffff067224 */ /* 0x000fc400078e0012 */
[----:B--2---:R-:W-:-:S04]  /*0c80*/  IMAD.MOV.U32 R7, RZ, RZ, R8 ;  /* 0x000000ffff077224 */ /* 0x004fc800078e0008 */
[----:B------:R-:W2:Y:S01]  /*0c90*/  LDC R24, c[0x0][0x610] ;  /* 0x00018400ff187b82 */ /* 0x000ea20000000800 */
[----:B---3--:R-:W-:Y:S05]  /*0ca0*/  @!P0 BRA `(.L_x_7) ;  /* 0x0000000000288947 */ /* 0x008fea0003800000 */
[----:B------:R-:W3:Y:S02]  /*0cb0*/  LDC R13, c[0x0][0x64c] ;  /* 0x00019300ff0d7b82 */ /* 0x000ee40000000800 */
[----:B---3--:R-:W-:-:S05]  /*0cc0*/  IADD3 R13, P0, R18, R13, RZ ;  /* 0x0000000d120d7210 */ /* 0x008fca0007f1e0ff */
        /* <DEDUP_REMOVED lines=8> */
.L_x_7:
[----:B----4-:R-:W-:Y:S01]  /*0d50*/  SHF.R.U64 R6, R6, R20, R7 ;  /* 0x0000001406067219 */ /* 0x010fe20000001207 */
[----:B-1----:R-:W-:Y:S01]  /*0d60*/  VIADD R7, R21, 0xffffffff ;  /* 0xffffffff15077836 */ /* 0x002fe20000000000 */
[----:B------:R-:W-:Y:S01]  /*0d70*/  LOP3.LUT R14, R27, R14, RZ, 0xc0, !PT ;  /* 0x0000000e1b0e7212 */ /* 0x000fe200078ec0ff */
[----:B------:R-:W-:Y:S02]  /*0d80*/  IMAD.MOV R15, RZ, RZ, -R15 ;  /* 0x000000ffff0f7224 */ /* 0x000fe400078e0a0f */
[----:B------:R-:W-:Y:S01]  /*0d90*/  IMAD.MOV R8, RZ, RZ, -R6 ;  /* 0x000000ffff087224 */ /* 0x000fe200078e0a06 */
[----:B------:R-:W-:Y:S01]  /*0da0*/  LOP3.LUT R7, R16, R7, RZ, 0xc0, !PT ;  /* 0x0000000710077212 */ /* 0x000fe200078ec0ff */
[----:B------:R-:W-:Y:S02]  /*0db0*/  IMAD R14, R11, R6, R14 ;  /* 0x000000060b0e7224 */ /* 0x000fe400078e020e */
[----:B------:R-:W-:Y:S02]  /*0dc0*/  @P2 IMAD R5, R17, R15, R10 ;  /* 0x0000000f11052224 */ /* 0x000fe400078e020a */
[----:B0-----:R-:W-:-:S02]  /*0dd0*/  IMAD R6, R8, R25, R18 ;  /* 0x0000001908067224 */ /* 0x001fc400078e0212 */
[----:B--2---:R-:W-:Y:S02]  /*0de0*/  IMAD R5, R14, R24, R5 ;  /* 0x000000180e057224 */ /* 0x004fe400078e0205 */
[----:B------:R-:W-:Y:S02]  /*0df0*/  IMAD R6, R6, R21, R7 ;  /* 0x0000001506067224 */ /* 0x000fe400078e0207 */
[----:B------:R-:W-:-:S03]  /*0e00*/  IMAD.MOV.U32 R11, RZ, RZ, 0x1 ;  /* 0x00000001ff0b7424 */ /* 0x000fc600078e00ff */
[----:B------:R-:W-:Y:S02]  /*0e10*/  SEL R7, R6, R5, !P2 ;  /* 0x0000000506077207 */ /* 0x000fe40005000000 */
[----:B------:R-:W-:Y:S01]  /*0e20*/  SEL R6, R5, R6, !P2 ;  /* 0x0000000605067207 */ /* 0x000fe20005000000 */
[----:B------:R-:W-:-:S07]  /*0e30*/  IMAD.MOV.U32 R5, RZ, RZ, R26 ;  /* 0x000000ffff057224 */ /* 0x000fce00078e001a */
.L_x_5:
[----:B------:R-:W-:-:S08]  /*0e40*/  NOP ;  /* 0x0000000000007918 */ /* 0x000fd00000000000 */
[----:B------:R-:W0:Y:S02]  /*0e50*/  USETMAXREG.TRY_ALLOC.CTAPOOL UP0, 0xe8 ;  /* 0x000000e8000079c8 */ /* 0x000e240008000600 */
[----:B0-----:R-:W-:-:S13]  /*0e60*/  PLOP3.LUT P0, PT, PT, PT, UP0, 0x80, 0x0 ;  /* 0x000000000000781c */ /* 0x001fda0003f0f008 */
[----:B------:R-:W-:Y:S05]  /*0e70*/  @!P0 BRA `(.L_x_5) ;  /* 0xfffffffc00f08947 */ /* 0x000fea000383ffff */
[----:B------:R-:W-:Y:S01]  /*0e80*/  ULDC.64 UR4, c[0x0][0x598] ;  /* 0x0001660000047ab9 */ /* 0x000fe20000000a00 */
[----:B------:R-:W-:Y:S01]  /*0e90*/  ULDC.64 UR18, c[0x0][0x208] ;  /* 0x0000820000127ab9 */ /* 0x000fe20000000a00 */
[----:B------:R-:W-:-:S04]  /*0ea0*/  ISETP.NE.U32.AND P0, PT, RZ, UR4, PT ;  /* 0x00000004ff007c0c */ /* 0x000fc8000bf05070 */
[----:B------:R-:W-:-:S13]  /*0eb0*/  ISETP.NE.AND.EX P0, PT, RZ, UR5, PT, P0 ;  /* 0x00000005ff007c0c */ /* 0x000fda000bf05300 */
[----:B------:R-:W-:Y:S05]  /*0ec0*/  @!P0 BRA `(.L_x_8) ;  /* 0x00000000001c8947 */ /* 0x000fea0003800000 */
[----:B------:R-:W0:Y:S02]  /*0ed0*/  LDC.64 R8, c[0x0][0x598] ;  /* 0x00016600ff087b82 */ /* 0x000e240000000a00 */
[----:B0-----:R-:W2:Y:S02]  /*0ee0*/  LDG.E.64 R8, desc[UR18][R8.64] ;  /* 0x0000001208087981 */ /* 0x001ea4000c1e1b00 */
[----:B--2---:R-:W-:-:S04]  /*0ef0*/  ISETP.NE.U32.AND P0, PT, R8, RZ, PT ;  /* 0x000000ff0800720c */ /* 0x004fc80003f05070 */
[----:B------:R-:W-:-:S13]  /*0f00*/  ISETP.NE.AND.EX P0, PT, R9, RZ, PT, P0 ;  /* 0x000000ff0900720c */ /* 0x000fda0003f05300 */
[----:B------:R-:W-:Y:S05]  /*0f10*/  @!P0 BRA `(.L_x_8) ;  /* 0x0000000000088947 */ /* 0x000fea0003800000 */
[----:B------:R0:W5:Y:S01]  /*0f20*/  LD.E R14, desc[UR18][R8.64] ;  /* 0x00000012080e7980 */ /* 0x000162000c101900 */
[----:B------:R-:W-:Y:S05]  /*0f30*/  BRA `(.L_x_9) ;  /* 0x0000000000207947 */ /* 0x000fea0003800000 */
.L_x_8:
[----:B------:R-:W-:Y:S02]  /*0f40*/  ULDC.64 UR4, c[0x0][0x588] ;  /* 0x0001620000047ab9 */ /* 0x000fe40000000a00 */
[----:B------:R-:W-:-:S04]  /*0f50*/  ISETP.NE.U32.AND P0, PT, RZ, UR4, PT ;  /* 0x00000004ff007c0c */ /* 0x000fc8000bf05070 */
[----:B------:R-:W-:-:S13]  /*0f60*/  ISETP.NE.AND.EX P0, PT, RZ, UR5, PT, P0 ;  /* 0x00000005ff007c0c */ /* 0x000fda000bf05300 */
[----:B------:R-:W-:Y:S05]  /*0f70*/  @!P0 BRA `(.L_x_10) ;  /* 0x00000000000c8947 */ /* 0x000fea0003800000 */
[----:B------:R-:W0:Y:S02]  /*0f80*/  LDC.64 R14, c[0x0][0x588] ;  /* 0x00016200ff0e7b82 */ /* 0x000e240000000a00 */
[----:B0-----:R1:W5:Y:S01]  /*0f90*/  LDG.E R14, desc[UR18][R14.64] ;  /* 0x000000120e0e7981 */ /* 0x001362000c1e1900 */
[----:B------:R-:W-:Y:S05]  /*0fa0*/  BRA `(.L_x_9) ;  /* 0x0000000000047947 */ /* 0x000fea0003800000 */
.L_x_10:
[----:B------:R-:W2:Y:S02]  /*0fb0*/  LDC R14, c[0x0][0x580] ;  /* 0x00016000ff0e7b82 */ /* 0x000ea40000000800 */
.L_x_9:
[----:B------:R-:W-:Y:S02]  /*0fc0*/  ULDC.64 UR4, c[0x0][0x5a0] ;  /* 0x0001680000047ab9 */ /* 0x000fe40000000a00 */
[----:B------:R-:W-:-:S04]  /*0fd0*/  ISETP.NE.U32.AND P0, PT, RZ, UR4, PT ;  /* 0x00000004ff007c0c */ /* 0x000fc8000bf05070 */
[----:B------:R-:W-:-:S13]  /*0fe0*/  ISETP.NE.AND.EX P0, PT, RZ, UR5, PT, P0 ;  /* 0x00000005ff007c0c */ /* 0x000fda000bf05300 */
[----:B------:R-:W-:Y:S05]  /*0ff0*/  @!P0 BRA `(.L_x_11) ;  /* 0x00000000001c8947 */ /* 0x000fea0003800000 */
[----:B0-----:R-:W0:Y:S02]  /*1000*/  LDC.64 R8, c[0x0][0x5a0] ;  /* 0x00016800ff087b82 */ /* 0x001e240000000a00 */
[----:B0-----:R-:W3:Y:S02]  /*1010*/  LDG.E.64 R8, desc[UR18][R8.64] ;  /* 0x0000001208087981 */ /* 0x001ee4000c1e1b00 */
[----:B---3--:R-:W-:-:S04]  /*1020*/  ISETP.NE.U32.AND P0, PT, R8, RZ, PT ;  /* 0x000000ff0800720c */ /* 0x008fc80003f05070 */
[----:B------:R-:W-:-:S13]  /*1030*/  ISETP.NE.AND.EX P0, PT, R9, RZ, PT, P0 ;  /* 0x000000ff0900720c */ /* 0x000fda0003f05300 */
[----:B------:R-:W-:Y:S05]  /*1040*/  @!P0 BRA `(.L_x_11) ;  /* 0x0000000000088947 */ /* 0x000fea0003800000 */
[----:B-1----:R0:W5:Y:S01]  /*1050*/  LD.E R15, desc[UR18][R8.64] ;  /* 0x00000012080f7980 */ /* 0x002162000c101900 */
[----:B------:R-:W-:Y:S05]  /*1060*/  BRA `(.L_x_12) ;  /* 0x0000000000207947 */ /* 0x000fea0003800000 */
.L_x_11:
[----:B------:R-:W-:Y:S02]  /*1070*/  ULDC.64 UR4, c[0x0][0x590] ;  /* 0x0001640000047ab9 */ /* 0x000fe40000000a00 */
[----:B------:R-:W-:-:S04]  /*1080*/  ISETP.NE.U32.AND P0, PT, RZ, UR4, PT ;  /* 0x00000004ff007c0c */ /* 0x000fc8000bf05070 */
[----:B------:R-:W-:-:S13]  /*1090*/  ISETP.NE.AND.EX P0, PT, RZ, UR5, PT, P0 ;  /* 0x00000005ff007c0c */ /* 0x000fda000bf05300 */
[----:B------:R-:W-:Y:S05]  /*10a0*/  @!P0 BRA `(.L_x_13) ;  /* 0x00000000000c8947 */ /* 0x000fea0003800000 */
[----:B0-----:R-:W1:Y:S02]  /*10b0*/  LDC.64 R8, c[0x0][0x590] ;  /* 0x00016400ff087b82 */ /* 0x001e640000000a00 */
[----:B-1----:R1:W5:Y:S01]  /*10c0*/  LDG.E R15, desc[UR18][R8.64] ;  /* 0x00000012080f7981 */ /* 0x002362000c1e1900 */
[----:B------:R-:W-:Y:S05]  /*10d0*/  BRA `(.L_x_12) ;  /* 0x0000000000047947 */ /* 0x000fea0003800000 */
.L_x_13:
[----:B-1----:R-:W3:Y:S02]  /*10e0*/  LDC R15, c[0x0][0x584] ;  /* 0x00016100ff0f7b82 */ /* 0x002ee40000000800 */
.L_x_12:
[----:B------:R-:W-:-:S13]  /*10f0*/  LOP3.LUT P0, RZ, R11, 0xff, RZ, 0xc0, !PT ;  /* 0x000000ff0bff7812 */ /* 0x000fda000780c0ff */
[----:B------:R-:W-:Y:S05]  /*1100*/  @!P0 EXIT ;  /* 0x000000000000894d */ /* 0x000fea0003800000 */
[----:B------:R-:W-:Y:S01]  /*1110*/  ULDC UR4, c[0x0][0x28c] ;  /* 0x0000a30000047ab9 */ /* 0x000fe20000000800 */
[----:B------:R-:W-:Y:S01]  /*1120*/  LOP3.LUT R208, R4, 0x1, RZ, 0xfc, !PT ;  /* 0x0000000104d07812 */ /* 0x000fe200078efcff */
[----:B------:R-:W-:-:S04]  /*1130*/  UIADD3 UR4, UR4, 0x1f, URZ ;  /* 0x0000001f04047890 */ /* 0x000fc8000fffe03f */
[----:B------:R-:W-:-:S04]  /*1140*/  USHF.R.S32.HI UR5, URZ, 0x1f, UR4 ;  /* 0x0000001f3f057899 */ /* 0x000fc80008011404 */
[----:B------:R-:W-:-:S03]  /*1150*/  ULEA.HI UR5, UR5, UR4, URZ, 0x5 ;  /* 0x0000000405057291 */ /* 0x000fc6000f8f283f */
[----:B------:R-:W-:Y:S01]  /*1160*/  UMOV UR4, URZ ;  /* 0x0000003f00047c82 */ /* 0x000fe20008000000 */
[----:B------:R-:W-:-:S03]  /*1170*/  USHF.R.S32.HI UR9, URZ, 0x5, UR5 ;  /* 0x000000053f097899 */ /* 0x000fc60008011405 */
[----:B------:R-:W-:-:S09]  /*1180*/  UMOV UR5, URZ ;  /* 0x0000003f00057c82 */ /* 0x000fd20008000000 */
.L_x_230:
[----:B01----:R-:W-:Y:S01]  /*1190*/  LOP3.LUT R8, R0, 0x80, RZ, 0xc0, !PT ;  /* 0x0000008000087812 */ /* 0x003fe200078ec0ff */
[----:B------:R-:W0:Y:S01]  /*11a0*/  S2UR UR13, SR_CgaCtaId ;  /* 0x00000000000d79c3 */ /* 0x000e220000008800 */
[----:B------:R-:W-:Y:S01]  /*11b0*/  UMOV UR12, 0x400 ;  /* 0x00000400000c7882 */ /* 0x000fe20000000000 */
[----:B------:R-:W-:Y:S01]  /*11c0*/  UMOV UR6, URZ ;  /* 0x0000003f00067c82 */ /* 0x000fe20008000000 */
[----:B------:R-:W-:Y:S01]  /*11d0*/  SHF.R.U32.HI R8, RZ, 0x7, R8 ;  /* 0x00000007ff087819 */ /* 0x000fe20000011608 */
[----:B------:R-:W-:Y:S01]  /*11e0*/  UMOV UR7, URZ ;  /* 0x0000003f00077c82 */ /* 0x000fe20008000000 */
[----:B------:R-:W-:Y:S01]  /*11f0*/  UMOV UR16, UR5 ;  /* 0x0000000500107c82 */ /* 0x000fe20008000000 */
[----:B------:R-:W-:Y:S02]  /*1200*/  CS2R R16, SRZ ;  /* 0x0000000000107805 */ /* 0x000fe4000001ff00 */
[----:B------:R-:W-:Y:S01]  /*1210*/  CS2R R18, SRZ ;  /* 0x0000000000127805 */ /* 0x000fe2000001ff00 */
[----:B------:R-:W1:Y:S01]  /*1220*/  LDC R9, c[0x0][0x28c] ;  /* 0x0000a300ff097b82 */ /* 0x000e620000000800 */
[----:B----4-:R-:W4:Y:S01]  /*1230*/  SHFL.IDX PT, R8, R8, RZ, 0x1f ;  /* 0x00001fff08087589 */ /* 0x010f2200000e0000 */
[----:B------:R-:W-:-:S02]  /*1240*/  CS2R R20, SRZ ;  /* 0x0000000000147805 */ /* 0x000fc4000001ff00 */
[----:B------:R-:W-:Y:S02]  /*1250*/  CS2R R22, SRZ ;  /* 0x0000000000167805 */ /* 0x000fe4000001ff00 */
[----:B------:R-:W-:Y:S02]  /*1260*/  CS2R R120, SRZ ;  /* 0x0000000000787805 */ /* 0x000fe4000001ff00 */
[----:B------:R-:W-:Y:S02]  /*1270*/  CS2R R122, SRZ ;  /* 0x00000000007a7805 */ /* 0x000fe4000001ff00 */
[----:B------:R-:W-:Y:S02]  /*1280*/  CS2R R124, SRZ ;  /* 0x00000000007c7805 */ /* 0x000fe4000001ff00 */
[----:B------:R-:W-:Y:S02]  /*1290*/  CS2R R126, SRZ ;  /* 0x00000000007e7805 */ /* 0x000fe4000001ff00 */
        /* <DEDUP_REMOVED lines=16> */
[----:B-1----:R-:W-:Y:S02]  /*13a0*/  ISETP.GE.AND P0, PT, R9, 0x1, PT ;  /* 0x000000010900780c */ /* 0x002fe40003f06270 */
[----:B------:R-:W-:Y:S02]  /*13b0*/  CS2R R160, SRZ ;  /* 0x0000000000a07805 */ /* 0x000fe4000001ff00 */
[----:B----4-:R-:W-:-:S02]  /*13c0*/  R2UR UR8, R8 ;  /* 0x00000000080872ca */ /* 0x010fc400000e0000 */
        /* <DEDUP_REMOVED lines=11> */
[----:B------:R-:W-:Y:S01]  /*1480*/  CS2R R184, SRZ ;  /* 0x0000000000b87805 */ /* 0x000fe2000001ff00 */
[----:B------:R-:W-:Y:S01]  /*1490*/  ULEA.HI UR10, UR8, UR8, URZ, 0x1 ;  /* 0x00000008080a7291 */ /* 0x000fe2000f8f083f */
[----:B------:R-:W-:-:S02]  /*14a0*/  CS2R R186, SRZ ;  /* 0x0000000000ba7805 */ /* 0x000fc4000001ff00 */
[----:B------:R-:W-:Y:S02]  /*14b0*/  CS2R R188, SRZ ;  /* 0x0000000000bc7805 */ /* 0x000fe4000001ff00 */
[----:B------:R-:W-:Y:S01]  /*14c0*/  CS2R R190, SRZ ;  /* 0x0000000000be7805 */ /* 0x000fe2000001ff00 */
[----:B------:R-:W-:Y:S01]  /*14d0*/  ULOP3.LUT UR11, UR10, 0x1ffffe, URZ, 0xc0, !UPT ;  /* 0x001ffffe0a0b7892 */ /* 0x000fe2000f8ec03f */
[----:B------:R-:W-:Y:S01]  /*14e0*/  CS2R R192, SRZ ;  /* 0x0000000000c07805 */ /* 0x000fe2000001ff00 */
[----:B0-----:R-:W-:Y:S01]  /*14f0*/  ULEA UR10, UR13, UR12, 0x18 ;  /* 0x0000000c0d0a7291 */ /* 0x001fe2000f8ec03f */
[----:B------:R-:W-:Y:S01]  /*1500*/  CS2R R194, SRZ ;  /* 0x0000000000c27805 */ /* 0x000fe2000001ff00 */
[----:B------:R-:W-:Y:S01]  /*1510*/  UIADD3 UR11, UR8, -UR11, URZ ;  /* 0x8000000b080b7290 */ /* 0x000fe2000fffe03f */
[----:B------:R-:W-:Y:S02]  /*1520*/  CS2R R196, SRZ ;  /* 0x0000000000c47805 */ /* 0x000fe4000001ff00 */
[----:B------:R-:W-:Y:S01]  /*1530*/  CS2R R198, SRZ ;  /* 0x0000000000c67805 */ /* 0x000fe2000001ff00 */
[----:B------:R-:W-:Y:S01]  /*1540*/  UMOV UR8, URZ ;  /* 0x0000003f00087c82 */ /* 0x000fe20008000000 */
[----:B------:R-:W-:Y:S01]  /*1550*/  ULEA UR11, UR11, UR10, 0xb ;  /* 0x0000000a0b0b7291 */ /* 0x000fe2000f8e583f */
[----:B------:R-:W-:-:S02]  /*1560*/  CS2R R200, SRZ ;  /* 0x0000000000c87805 */ /* 0x000fc4000001ff00 */
[----:B------:R-:W-:Y:S02]  /*1570*/  CS2R R202, SRZ ;  /* 0x0000000000ca7805 */ /* 0x000fe4000001ff00 */
[----:B------:R-:W-:Y:S01]  /*1580*/  CS2R R204, SRZ ;  /* 0x0000000000cc7805 */ /* 0x000fe2000001ff00 */
[----:B------:R-:W-:Y:S01]  /*1590*/  UIADD3 UR11, UR11, 0x280, URZ ;  /* 0x000002800b0b7890 */ /* 0x000fe2000fffe03f */
[----:B------:R-:W-:Y:S01]  /*15a0*/  CS2R R206, SRZ ;  /* 0x0000000000ce7805 */ /* 0x000fe2000001ff00 */
[----:B------:R-:W-:Y:S01]  /*15b0*/  IMAD.U32 R11, RZ, RZ, UR4 ;  /* 0x00000004ff0b7e24 */ /* 0x000fe2000f8e00ff */
[----:B------:R-:W-:Y:S01]  /*15c0*/  CS2R R24, SRZ ;  /* 0x0000000000187805 */ /* 0x000fe2000001ff00 */
[----:B------:R-:W-:Y:S01]  /*15d0*/  USHF.R.U32.HI UR11, URZ, 0x4, UR11 ;  /* 0x000000043f0b7899 */ /* 0x000fe2000801160b */
[----:B------:R-:W-:Y:S02]  /*15e0*/  CS2R R26, SRZ ;  /* 0x00000000001a7805 */ /* 0x000fe4000001ff00 */
[----:B------:R-:W-:-:S02]  /*15f0*/  CS2R R28, SRZ ;  /* 0x00000000001c7805 */ /* 0x000fc4000001ff00 */
[----:B------:R-:W-:Y:S01]  /*1600*/  CS2R R30, SRZ ;  /* 0x00000000001e7805 */ /* 0x000fe2000001ff00 */
[----:B------:R-:W-:Y:S01]  /*1610*/  ULOP3.LUT UR11, UR11, 0x3fff, URZ, 0xc0, !UPT ;  /* 0x00003fff0b0b7892 */ /* 0x000fe2000f8ec03f */
        /* <DEDUP_REMOVED lines=43> */
[----:B------:R-:W-:Y:S01]  /*18d0*/  CS2R R118, SRZ ;  /* 0x0000000000767805 */ /* 0x000fe2000001ff00 */
[----:B------:R-:W-:Y:S06]  /*18e0*/  @!P0 BRA `(.L_x_14) ;  /* 0x0000000800d88947 */ /* 0x000fec0003800000 */
[----:B------:R-:W-:-:S13]  /*18f0*/  ISETP.NE.AND P1, PT, R208, 0x3, PT ;  /* 0x00000003d000780c */ /* 0x000fda0003f25270 */
[----:B------:R-:W-:Y:S05]  /*1900*/  @!P1 BRA `(.L_x_15) ;  /* 0x0000000000049947 */ /* 0x000fea0003800000 */
[----:B------:R-:W-:Y:S01]  /*1910*/  BPT.TRAP 0x1 ;  /* 0x000000040000795c */ /* 0x000fe20000300000 */
.L_x_15:
[----:B------:R-:W-:Y:S01]  /*1920*/  ULEA UR6, UR5, UR10, 0x3 ;  /* 0x0000000a05067291 */ /* 0x000fe2000f8e183f */
[----:B------:R-:W-:-:S05]  /*1930*/  IMAD.U32 R8, RZ, RZ, UR4 ;  /* 0x00000004ff087e24 */ /* 0x000fca000f8e00ff */
[----:B------:R-:W-:-:S04]  /*1940*/  SHF.L.U32 R8, R8, 0x1f, RZ ;  /* 0x0000001f08087819 */ /* 0x000fc800000006ff */
[----:B------:R0:W1:Y:S01]  /*1950*/  SYNCS.PHASECHK.TRANS64.TRYWAIT P0, [UR6], R8 ;  /* 0x00000008ff0075a7 */ /* 0x0000620008000146 */
[----:B------:R-:W-:Y:S05]  /*1960*/  @!P1 BRA `(.L_x_16) ;  /* 0x0000000000049947 */ /* 0x000fea0003800000 */
[----:B------:R-:W-:Y:S01]  /*1970*/  BPT.TRAP 0x1 ;  /* 0x000000040000795c */ /* 0x000fe20000300000 */
.L_x_16:
[----:B-1----:R-:W-:Y:S05]  /*1980*/  @P0 BRA `(.L_x_17) ;  /* 0x0000000000080947 */ /* 0x002fea0003800000 */
[----:B------:R-:W1:Y:S02]  /*1990*/  SYNCS.PHASECHK.TRANS64.TRYWAIT P0, [UR6], R8 ;  /* 0x00000008ff0075a7 */ /* 0x000e640008000146 */
[----:B-1----:R-:W-:Y:S05]  /*19a0*/  @!P0 BRA `(.L_x_18) ;  /* 0x000000ac00a08947 */ /* 0x002fea0003800000 */
.L_x_17:
[----:B------:R-:W-:Y:S01]  /*19b0*/  UIADD3 UR6, UR10, 0x16280, URZ ;  /* 0x000162800a067890 */ /* 0x000fe2000fffe03f */
[----:B------:R-:W-:Y:S01]  /*19c0*/  WARPGROUP.ARRIVE ;  /* 0x00000000000079c5 */ /* 0x000fe20000000000 */
[----:B------:R-:W-:Y:S01]  /*19d0*/  ULDC UR7, c[0x0][0x50c] ;  /* 0x0001430000077ab9 */ /* 0x000fe20000000800 */
[----:B------:R-:W-:Y:S01]  /*19e0*/  ULOP3.LUT UR12, UR11, 0x10000, URZ, 0xfc, !UPT ;  /* 0x000100000b0c7892 */ /* 0x000fe2000f8efc3f */
[----:B------:R-:W-:Y:S01]  /*19f0*/  CS2R R16, SRZ ;  /* 0x0000000000107805 */ /* 0x000fe2000001ff00 */
[----:B------:R-:W-:Y:S01]  /*1a00*/  UISETP.NE.AND UP0, UPT, UR7, 0x1, UPT ;  /* 0x000000010700788c */ /* 0x000fe2000bf05270 */
[----:B------:R-:W-:Y:S01]  /*1a10*/  CS2R R18, SRZ ;  /* 0x0000000000127805 */ /* 0x000fe2000001ff00 */
[----:B------:R-:W-:Y:S01]  /*1a20*/  USHF.R.U32.HI UR6, URZ, 0x4, UR6 ;  /* 0x000000043f067899 */ /* 0x000fe20008011606 */
[----:B------:R-:W-:Y:S01]  /*1a30*/  CS2R R20, SRZ ;  /* 0x0000000000147805 */ /* 0x000fe2000001ff00 */
[----:B------:R-:W-:Y:S01]  /*1a40*/  USEL UR7, URZ, 0x1, UP0 ;  /* 0x000000013f077887 */ /* 0x000fe20008000000 */
[----:B------:R-:W-:Y:S01]  /*1a50*/  CS2R R22, SRZ ;  /* 0x0000000000167805 */ /* 0x000fe2000001ff00 */
[----:B------:R-:W-:Y:S01]  /*1a60*/  ULOP3.LUT UR6, UR6, 0x3fff, URZ, 0xc0, !UPT ;  /* 0x00003fff06067892 */ /* 0x000fe2000f8ec03f */
[----:B------:R-:W-:Y:S01]  /*1a70*/  CS2R R120, SRZ ;  /* 0x0000000000787805 */ /* 0x000fe2000001ff00 */
[----:B------:R-:W-:Y:S01]  /*1a80*/  ULEA UR12, UR5, UR12, 0x8 ;  /* 0x0000000c050c7291 */ /* 0x000fe2000f8e403f */
[----:B------:R-:W-:Y:S01]  /*1a90*/  CS2R R122, SRZ ;  /* 0x00000000007a7805 */ /* 0x000fe2000001ff00 */
[----:B------:R-:W-:Y:S01]  /*1aa0*/  ULOP3.LUT UR6, UR6, 0x10000, URZ, 0xfc, !UPT ;  /* 0x0001000006067892 */ /* 0x000fe2000f8efc3f */
[----:B------:R-:W-:Y:S01]  /*1ab0*/  ISETP.NE.AND P0, PT, RZ, UR7, PT ;  /* 0x00000007ff007c0c */ /* 0x000fe2000bf05270 */
[----:B------:R-:W-:Y:S01]  /*1ac0*/  UMOV UR13, 0xc0000010 ;  /* 0xc0000010000d7882 */ /* 0x000fe20000000000 */
[----:B------:R-:W-:Y:S01]  /*1ad0*/  UMOV UR15, 0xc0000010 ;  /* 0xc0000010000f7882 */ /* 0x000fe20000000000 */
[----:B------:R-:W-:Y:S01]  /*1ae0*/  UIMAD UR14, UR5, 0x180, UR6 ;  /* 0x00000180050e78a4 */ /* 0x000fe2000f8e0206 */
[----:B------:R-:W-:-:S02]  /*1af0*/  CS2R R124, SRZ ;  /* 0x00000000007c7805 */ /* 0x000fc4000001ff00 */
[----:B------:R-:W-:Y:S01]  /*1b00*/  CS2R R126, SRZ ;  /* 0x00000000007e7805 */ /* 0x000fe2000001ff00 */
[----:B------:R-:W-:Y:S01]  /*1b10*/  UMOV UR6, 0x1 ;  /* 0x0000000100067882 */ /* 0x000fe20000000000 */
[----:B------:R-:W-:Y:S02]  /*1b20*/  CS2R R128, SRZ ;  /* 0x0000000000807805 */ /* 0x000fe4000001ff00 */
[----:B------:R-:W-:Y:S02]  /*1b30*/  CS2R R130, SRZ ;  /* 0x0000000000827805 */ /* 0x000fe4000001ff00 */
[----:B------:R-:W-:Y:S02]  /*1b40*/  CS2R R132, SRZ ;  /* 0x0000000000847805 */ /* 0x000fe4000001ff00 */
[----:B------:R-:W-:Y:S02]  /*1b50*/  CS2R R134, SRZ ;  /* 0x0000000000867805 */ /* 0x000fe4000001ff00 */
[----:B------:R-:W-:Y:S01]  /*1b60*/  CS2R R136, SRZ ;  /* 0x0000000000887805 */ /* 0x000fe2000001ff00 */
[----:B------:R-:W-:Y:S01]  /*1b70*/  QGMMA.64x192x32.F32.E4M3.E4M3 R24, gdesc[UR12], RZ, !UPT, gsb0 ;  /* 0x02e000000c1879f3 */ /* 0x000fe2000c0008ff */
        /* <DEDUP_REMOVED lines=34> */
[----:B------:R-:W-:Y:S01]  /*1da0*/  CS2R R206, SRZ ;  /* 0x0000000000ce7805 */ /* 0x000fe2000001ff00 */
[----:B------:R-:W-:Y:S06]  /*1db0*/  @!P0 BRA `(.L_x_19) ;  /* 0x0000000400888947 */ /* 0x000fec0003800000 */
[----:B------:R-:W-:Y:S02]  /*1dc0*/  WARPGROUP.DEPBAR.LE gsb0, 0x0 ;  /* 0x00008000000079c5 */ /* 0x000fe40000010000 */
[----:B------:R-:W-:-:S01]  /*1dd0*/  FADD R207, RZ, R24 ;  /* 0x00000018ffcf7221 */ /* 0x000fc20000000000 */
[----:B------:R-:W-:Y:S01]  /*1de0*/  FADD R206, RZ, R25 ;  /* 0x00000019ffce7221 */ /* 0x000fe20000000000 */
        /* <DEDUP_REMOVED lines=94> */
[----:B------:R-:W-:-:S06]  /*23d0*/  UMOV UR6, URZ ;  /* 0x0000003f00067c82 */ /* 0x000fcc0008000000 */
.L_x_19:
[----:B------:R-:W-:-:S04]  /*23e0*/  UIADD3 UR16, UR5, 0x1, URZ ;  /* 0x0000000105107890 */ /* 0x000fc8000fffe03f */
[----:B------:R-:W-:-:S04]  /*23f0*/  UISETP.NE.AND UP0, UPT, UR16, 0x16, UPT ;  /* 0x000000161000788c */ /* 0x000fc8000bf05270 */
[----:B------:R-:W-:Y:S02]  /*2400*/  USEL UR8, URZ, 0x1, UP0 ;  /* 0x000000013f087887 */ /* 0x000fe40008000000 */
[----:B------:R-:W-:Y:S02]  /*2410*/  USEL UR16, UR16, URZ, UP0 ;  /* 0x0000003f10107287 */ /* 0x000fe40008000000 */
[----:B------:R-:W-:-:S06]  /*2420*/  ULOP3.LUT UR8, UR4, UR8, URZ, 0x3c, !UPT ;  /* 0x0000000804087292 */ /* 0x000fcc000f8e3c3f */
[----:B------:R-:W-:Y:S01]  /*2430*/  IMAD.U32 R11, RZ, RZ, UR8 ;  /* 0x00000008ff0b7e24 */ /* 0x000fe2000f8e00ff */
[----:B------:R-:W-:-:S06]  /*2440*/  UMOV UR8, 0x1 ;  /* 0x0000000100087882 */ /* 0x000fcc0000000000 */
.L_x_14:
[----:B------:R-:W-:-:S04]  /*2450*/  UISETP.LT.AND UP0, UPT, UR9, 0x1, UPT ;  /* 0x000000010900788c */ /* 0x000fc8000bf01270 */
[----:B------:R-:W-:-:S04]  /*2460*/  USEL UR12, UR9, 0x1, UP0 ;  /* 0x00000001090c7887 */ /* 0x000fc80008000000 */
[----:B------:R-:W-:-:S04]  /*2470*/  UIADD3 UR12, UR9, -UR12, URZ ;  /* 0x8000000c090c7290 */ /* 0x000fc8000fffe03f */
[----:B------:R-:W-:-:S06]  /*2480*/  UISETP.GE.AND UP0, UPT, UR12, 0x1, UPT ;  /* 0x000000010c00788c */ /* 0x000fcc000bf06270 */
[----:B------:R-:W-:-:S13]  /*2490*/  PLOP3.LUT P0, PT, PT, PT, UP0, 0x80, 0x0 ;  /* 0x000000000000781c */ /* 0x000fda0003f0f008 */
[----:B------:R-:W-:Y:S05]  /*24a0*/  @!P0 BRA `(.L_x_20) ;  /* 0x0000000800708947 */ /* 0x000fea0003800000 */
[----:B01----:R-:W-:Y:S01]  /*24b0*/  IMAD.U32 R8, RZ, RZ, UR12 ;  /* 0x0000000cff087e24 */ /* 0x003fe2000f8e00ff */
[----:B------:R-:W-:Y:S01]  /*24c0*/  UMOV UR17, UR5 ;  /* 0x0000000500117c82 */ /* 0x000fe20008000000 */
[----:B------:R-:W-:-:S05]  /*24d0*/  ULDC UR20, c[0x0][0x50c] ;  /* 0x0001430000147ab9 */ /* 0x000fca0000000800 */
.L_x_28:
[----:B------:R-:W-:-:S13]  /*24e0*/  ISETP.NE.AND P1, PT, R208, 0x3, PT ;  /* 0x00000003d000780c */ /* 0x000fda0003f25270 */
[----:B01----:R-:W-:Y:S05]  /*24f0*/  @!P1 BRA `(.L_x_21) ;  /* 0x0000000000049947 */ /* 0x003fea0003800000 */
[----:B------:R-:W-:Y:S01]  /*2500*/  BPT.TRAP 0x1 ;  /* 0x000000040000795c */ /* 0x000fe20000300000 */
.L_x_21:
[----:B------:R-:W0:Y:S01]  /*2510*/  S2UR UR12, SR_CgaCtaId ;  /* 0x00000000000c79c3 */ /* 0x000e220000008800 */
[----:B------:R-:W-:Y:S01]  /*2520*/  UMOV UR10, 0x400 ;  /* 0x00000400000a7882 */ /* 0x000fe20000000000 */
[----:B------:R-:W-:Y:S01]  /*2530*/  SHF.L.U32 R9, R11, 0x1f, RZ ;  /* 0x0000001f0b097819 */ /* 0x000fe200000006ff */
[----:B0-----:R-:W-:-:S04]  /*2540*/  ULEA UR10, UR12, UR10, 0x18 ;  /* 0x0000000a0c0a7291 */ /* 0x001fc8000f8ec03f */
[----:B------:R-:W-:-:S09]  /*2550*/  ULEA UR12, UR16, UR10, 0x3 ;  /* 0x0000000a100c7291 */ /* 0x000fd2000f8e183f */
[----:B------:R0:W1:Y:S01]  /*2560*/  SYNCS.PHASECHK.TRANS64.TRYWAIT P0, [UR12], R9 ;  /* 0x00000009ff0075a7 */ /* 0x000062000800014c */
[----:B------:R-:W-:Y:S05]  /*2570*/  @!P1 BRA `(.L_x_22) ;  /* 0x0000000000049947 */ /* 0x000fea0003800000 */
[----:B------:R-:W-:Y:S01]  /*2580*/  BPT.TRAP 0x1 ;  /* 0x000000040000795c */ /* 0x000fe20000300000 */
.L_x_22:
[----:B-1----:R-:W-:Y:S05]  /*2590*/  @P0 BRA `(.L_x_23) ;  /* 0x0000000000080947 */ /* 0x002fea0003800000 */
[----:B------:R-:W1:Y:S02]  /*25a0*/  SYNCS.PHASECHK.TRANS64.TRYWAIT P0, [UR12], R9 ;  /* 0x00000009ff0075a7 */ /* 0x000e64000800014c */
[----:B-1----:R-:W-:Y:S05]  /*25b0*/  @!P0 BRA `(.L_x_24) ;  /* 0x000000a000b48947 */ /* 0x002fea0003800000 */
.L_x_23:
[----:B------:R-:W-:Y:S01]  /*25c0*/  UIADD3 UR12, UR10, 0x16280, URZ ;  /* 0x000162800a0c7890 */ /* 0x000fe2000fffe03f */
[----:B------:R-:W-:Y:S01]  /*25d0*/  WARPGROUP.ARRIVE ;  /* 0x00000000000079c5 */ /* 0x000fe20000000000 */
[----:B------:R-:W-:Y:S02]  /*25e0*/  UISETP.NE.AND UP0, UPT, UR7, URZ, UPT ;  /* 0x0000003f0700728c */ /* 0x000fe4000bf05270 */
[----:B------:R-:W-:Y:S02]  /*25f0*/  USHF.R.U32.HI UR12, URZ, 0x4, UR12 ;  /* 0x000000043f0c7899 */ /* 0x000fe4000801160c */
[----:B------:R-:W-:Y:S02]  /*2600*/  USEL UR8, UR8, URZ, !UP0 ;  /* 0x0000003f08087287 */ /* 0x000fe4000c000000 */
[----:B------:R-:W-:Y:S02]  /*2610*/  ULOP3.LUT UR7, UR12, 0x3fff, URZ, 0xc0, !UPT ;  /* 0x00003fff0c077892 */ /* 0x000fe4000f8ec03f */
[----:B------:R-:W-:-:S02]  /*2620*/  ULOP3.LUT UR12, UR11, 0x10000, URZ, 0xfc, !UPT ;  /* 0x000100000b0c7892 */ /* 0x000fc4000f8efc3f */
[----:B------:R-:W-:Y:S02]  /*2630*/  ULOP3.LUT UR7, UR7, 0x10000, URZ, 0xfc, !UPT ;  /* 0x0001000007077892 */ /* 0x000fe4000f8efc3f */
[----:B------:R-:W-:Y:S02]  /*2640*/  UISETP.NE.U32.AND UP0, UPT, UR8, URZ, UPT ;  /* 0x0000003f0800728c */ /* 0x000fe4000bf05070 */
[----:B------:R-:W-:Y:S02]  /*2650*/  ULEA UR12, UR16, UR12, 0x8 ;  /* 0x0000000c100c7291 */ /* 0x000fe4000f8e403f */
[----:B------:R-:W-:Y:S01]  /*2660*/  UIMAD UR14, UR16, 0x180, UR7 ;  /* 0x00000180100e78a4 */ /* 0x000fe2000f8e0207 */
[----:B------:R-:W-:Y:S01]  /*2670*/  UMOV UR13, 0xc0000010 ;  /* 0xc0000010000d7882 */ /* 0x000fe20000000000 */
[----:B------:R-:W-:Y:S01]  /*2680*/  UMOV UR15, 0xc0000010 ;  /* 0xc0000010000f7882 */ /* 0x000fe20000000000 */
[----:B------:R-:W-:-:S06]  /*2690*/  UIADD3 UR6, UR6, 0x1, URZ ;  /* 0x0000000106067890 */ /* 0x000fcc000fffe03f */
[----:B------:R-:W-:Y:S01]  /*26a0*/  QGMMA.64x192x32.F32.E4M3.E4M3 R24, gdesc[UR12], R24, UP0, gsb0 ;  /* 0x02e000000c1879f3 */ /* 0x000fe2000b800818 */
[----:B------:R-:W-:-:S04]  /*26b0*/  UISETP.NE.AND UP0, UPT, UR6, UR20, UPT ;  /* 0x000000140600728c */ /* 0x000fc8000bf05270 */
[----:B------:R-:W-:-:S06]  /*26c0*/  USEL UR7, URZ, 0x1, UP0 ;  /* 0x000000013f077887 */ /* 0x000fcc0008000000 */
[----:B------:R-:W-:Y:S01]  /*26d0*/  ISETP.NE.AND P0, PT, RZ, UR7, PT ;  /* 0x00000007ff007c0c */ /* 0x000fe2000bf05270 */
[----:B------:R-:W-:-:S12]  /*26e0*/  WARPGROUP.DEPBAR.LE gsb0, 0x1 ;  /* 0x00008000000079c5 */ /* 0x000fd80000010100 */
[----:B------:R-:W-:Y:S05]  /*26f0*/  @!P0 BRA `(.L_x_25) ;  /* 0x0000000400888947 */ /* 0x000fea0003800000 */
[----:B------:R-:W-:Y:S02]  /*2700*/  WARPGROUP.DEPBAR.LE gsb0, 0x0 ;  /* 0x00008000000079c5 */ /* 0x000fe40000010000 */
[----:B------:R-:W-:-:S01]  /*2710*/  FADD R207, R24, R207 ;  /* 0x000000cf18cf7221 */ /* 0x000fc20000000000 */
[----:B------:R-:W-:Y:S01]  /*2720*/  FADD R206, R25, R206 ;  /* 0x000000ce19ce7221 */ /* 0x000fe20000000000 */
        /* <DEDUP_REMOVED lines=94> */
[----:B------:R-:W-:-:S06]  /*2d10*/  UMOV UR6, URZ ;  /* 0x0000003f00067c82 */ /* 0x000fcc0008000000 */
.L_x_25:
[----:B------:R-:W-:Y:S05]  /*2d20*/  @!P1 BRA `(.L_x_26) ;  /* 0x0000000000049947 */ /* 0x000fea0003800000 */
[----:B------:R-:W-:Y:S01]  /*2d30*/  BPT.TRAP 0x1 ;  /* 0x000000040000795c */ /* 0x000fe20000300000 */
.L_x_26:
[----:B------:R-:W-:Y:S01]  /*2d40*/  ULEA UR8, UR17, UR10, 0x3 ;  /* 0x0000000a11087291 */ /* 0x000fe2000f8e183f */
[----:B------:R-:W-:-:S03]  /*2d50*/  ISETP.GT.U32.AND P0, PT, R4, 0x1, PT ;  /* 0x000000010400780c */ /* 0x000fc60003f04070 */
[----:B------:R-:W-:-:S04]  /*2d60*/  UIADD3 UR8, UR8, 0xb0, URZ ;  /* 0x000000b008087890 */ /* 0x000fc8000fffe03f */
[----:B------:R-:W-:-:S09]  /*2d70*/  UPRMT UR8, URZ, 0x654, UR8 ;  /* 0x000006543f087896 */ /* 0x000fd20008000008 */
[----:B------:R-:W-:Y:S01]  /*2d80*/  SYNCS.ARRIVE.TRANS64.RED.A1T0 RZ, [UR8], RZ ;  /* 0x000000ffffff79a7 */ /* 0x000fe20008100408 */
[----:B------:R-:W-:Y:S05]  /*2d90*/  @P0 BRA `(.L_x_27) ;  /* 0x0000000000040947 */ /* 0x000fea0003800000 */
[----:B------:R-:W-:Y:S01]  /*2da0*/  BPT.TRAP 0x1 ;  /* 0x000000040000795c */ /* 0x000fe20000300000 */
.L_x_27:
[----:B------:R-:W-:Y:S01]  /*2db0*/  UIADD3 UR16, UR16, 0x1, URZ ;  /* 0x0000000110107890 */ /* 0x000fe2000fffe03f */
[C---:B------:R-:W-:Y:S01]  /*2dc0*/  ISETP.GT.AND P0, PT, R8.reuse, 0x1, PT ;  /* 0x000000010800780c */ /* 0x040fe20003f04270 */
[----:B------:R-:W-:Y:S01]  /*2dd0*/  UIADD3 UR17, UR17, 0x1, URZ ;  /* 0x0000000111117890 */ /* 0x000fe2000fffe03f */
[----:B------:R-:W-:Y:S01]  /*2de0*/  VIADD R8, R8, 0xffffffff ;  /* 0xffffffff08087836 */ /* 0x000fe20000000000 */
[----:B------:R-:W-:Y:S02]  /*2df0*/  UISETP.NE.AND UP0, UPT, UR16, 0x16, UPT ;  /* 0x000000161000788c */ /* 0x000fe4000bf05270 */
[----:B------:R-:W-:Y:S02]  /*2e00*/  UISETP.NE.AND UP1, UPT, UR17, 0x16, UPT ;  /* 0x000000161100788c */ /* 0x000fe4000bf25270 */
[----:B------:R-:W-:Y:S02]  /*2e10*/  USEL UR8, URZ, 0x1, UP0 ;  /* 0x000000013f087887 */ /* 0x000fe40008000000 */
[----:B------:R-:W-:-:S02]  /*2e20*/  USEL UR16, UR16, URZ, UP0 ;  /* 0x0000003f10107287 */ /* 0x000fc40008000000 */
[----:B------:R-:W-:Y:S02]  /*2e30*/  USEL UR17, UR17, URZ, UP1 ;  /* 0x0000003f11117287 */ /* 0x000fe40008800000 */
[----:B------:R-:W-:Y:S01]  /*2e40*/  LOP3.LUT R11, R11, UR8, RZ, 0x3c, !PT ;  /* 0x000000080b0b7c12 */ /* 0x000fe2000f8e3cff */
[----:B------:R-:W-:Y:S01]  /*2e50*/  UMOV UR8, 0x1 ;  /* 0x0000000100087882 */ /* 0x000fe20000000000 */
[----:B------:R-:W-:Y:S08]  /*2e60*/  @P0 BRA `(.L_x_28) ;  /* 0xfffffff4009c0947 */ /* 0x000ff0000383ffff */
.L_x_20:
[----:B------:R-:W-:Y:S01]  /*2e70*/  UISETP.NE.AND UP0, UPT, UR6, URZ, UPT ;  /* 0x0000003f0600728c */ /* 0x000fe2000bf05270 */
[----:B01----:R-:W0:Y:S03]  /*2e80*/  LDC R8, c[0x0][0x28c] ;  /* 0x0000a300ff087b82 */ /* 0x003e260000000800 */
[----:B------:R-:W-:-:S06]  /*2e90*/  USEL UR6, URZ, 0x1, !UP0 ;  /* 0x000000013f067887 */ /* 0x000fcc000c000000 */
[----:B------:R-:W-:Y:S02]  /*2ea0*/  ISETP.NE.AND P0, PT, RZ, UR6, PT ;  /* 0x00000006ff007c0c */ /* 0x000fe4000bf05270 */
[----:B0-----:R-:W-:-:S11]  /*2eb0*/  ISETP.GE.AND P1, PT, R8, 0x1, PT ;  /* 0x000000010800780c */ /* 0x001fd60003f26270 */
[----:B------:R-:W-:Y:S05]  /*2ec0*/  @!P0 BRA `(.L_x_29) ;  /* 0x0000000400848947 */ /* 0x000fea0003800000 */
[----:B------:R-:W-:Y:S02]  /*2ed0*/  WARPGROUP.DEPBAR.LE gsb0, 0x0 ;  /* 0x00008000000079c5 */ /* 0x000fe40000010000 */
[----:B------:R-:W-:Y:S01]  /*2ee0*/  FADD R207, R24, R207 ;  /* 0x000000cf18cf7221 */ /* 0x000fe20000000000 */
        /* <DEDUP_REMOVED lines=94> */
[----:B------:R-:W-:-:S07]  /*34d0*/  FADD R16, R16, R119 ;  /* 0x0000007710107221 */ /* 0x000fce0000000000 */
.L_x_29:
[----:B------:R-:W-:Y:S02]  /*34e0*/  WARPGROUP.DEPBAR.LE gsb0, 0x0 ;  /* 0x00008000000079c5 */ /* 0x000fe40000010000 */
[----:B------:R-:W-:Y:S05]  /*34f0*/  @!P1 BRA `(.L_x_30) ;  /* 0x0000000000409947 */ /* 0x000fea0003800000 */
[----:B------:R-:W-:-:S13]  /*3500*/  ISETP.NE.AND P0, PT, R208, 0x3, PT ;  /* 0x00000003d000780c */ /* 0x000fda0003f05270 */
[----:B------:R-:W-:Y:S05]  /*3510*/  @!P0 BRA `(.L_x_31) ;  /* 0x0000000000048947 */ /* 0x000fea0003800000 */
[----:B------:R-:W-:Y:S01]  /*3520*/  BPT.TRAP 0x1 ;  /* 0x000000040000795c */ /* 0x000fe20000300000 */
.L_x_31:
[----:B------:R-:W-:Y:S01]  /*3530*/  UISETP.LT.AND UP0, UPT, UR9, 0x1, UPT ;  /* 0x000000010900788c */ /* 0x000fe2000bf01270 */
[----:B------:R-:W-:-:S03]  /*3540*/  ISETP.GT.U32.AND P0, PT, R4, 0x1, PT ;  /* 0x000000010400780c */ /* 0x000fc60003f04070 */
[----:B------:R-:W-:-:S04]  /*3550*/  USEL UR8, UR9, 0x1, UP0 ;  /* 0x0000000109087887 */ /* 0x000fc80008000000 */
[----:B------:R-:W-:-:S04]  /*3560*/  UIADD3 UR8, UR5, UR9, -UR8 ;  /* 0x0000000905087290 */ /* 0x000fc8000fffe808 */
[----:B------:R-:W-:-:S04]  /*3570*/  UIMAD.WIDE.U32 UR6, UR8, -0x45d1745d, URZ ;  /* 0xba2e8ba3080678a5 */ /* 0x000fc8000f8e003f */
[----:B------:R-:W-:-:S04]  /*3580*/  USHF.R.U32.HI UR6, URZ, 0x4, UR7 ;  /* 0x000000043f067899 */ /* 0x000fc80008011607 */
[----:B------:R-:W-:-:S04]  /*3590*/  UIMAD UR8, UR6, -0x16, UR8 ;  /* 0xffffffea060878a4 */ /* 0x000fc8000f8e0208 */
[----:B------:R-:W-:-:S04]  /*35a0*/  ULEA UR8, UR8, UR10, 0x3 ;  /* 0x0000000a08087291 */ /* 0x000fc8000f8e183f */
[----:B------:R-:W-:-:S04]  /*35b0*/  UIADD3 UR8, UR8, 0xb0, URZ ;  /* 0x000000b008087890 */ /* 0x000fc8000fffe03f */
[----:B------:R-:W-:-:S09]  /*35c0*/  UPRMT UR8, URZ, 0x654, UR8 ;  /* 0x000006543f087896 */ /* 0x000fd20008000008 */
[----:B------:R-:W-:Y:S01]  /*35d0*/  SYNCS.ARRIVE.TRANS64.RED.A1T0 RZ, [UR8], RZ ;  /* 0x000000ffffff79a7 */ /* 0x000fe20008100408 */
[----:B------:R-:W-:Y:S05]  /*35e0*/  @P0 BRA `(.L_x_30) ;  /* 0x0000000000040947 */ /* 0x000fea0003800000 */
[----:B------:R-:W-:Y:S01]  /*35f0*/  BPT.TRAP 0x1 ;  /* 0x000000040000795c */ /* 0x000fe20000300000 */
.L_x_30:
[----:B------:R-:W0:Y:S01]  /*3600*/  LDC R27, c[0x0][0x288] ;  /* 0x0000a200ff1b7b82 */ /* 0x000e220000000800 */
[--C-:B------:R-:W-:Y:S01]  /*3610*/  SHF.R.U32.HI R8, RZ, 0x2, R0.reuse ;  /* 0x00000002ff087819 */ /* 0x100fe20000011600 */
[----:B------:R-:W-:Y:S01]  /*3620*/  IMAD R25, R7, 0xc0, RZ ;  /* 0x000000c007197824 */ /* 0x000fe200078e02ff */
[----:B------:R-:W-:Y:S01]  /*3630*/  SHF.R.U32.HI R11, RZ, 0x7, R0 ;  /* 0x00000007ff0b7819 */ /* 0x000fe20000011600 */
[----:B------:R-:W-:Y:S01]  /*3640*/  UIADD3 UR5, UR9, UR5, URZ ;  /* 0x0000000509057290 */ /* 0x000fe2000fffe03f */
[----:B------:R-:W-:Y:S01]  /*3650*/  LOP3.LUT R10, R0, 0x60, RZ, 0xc0, !PT ;  /* 0x00000060000a7812 */ /* 0x000fe200078ec0ff */
[----:B------:R-:W-:Y:S01]  /*3660*/  ULDC UR12, c[0x0][0x284] ;  /* 0x0000a100000c7ab9 */ /* 0x000fe20000000800 */
[----:B------:R-:W-:Y:S01]  /*3670*/  LOP3.LUT R9, R8, 0x7, RZ, 0xc0, !PT ;  /* 0x0000000708097812 */ /* 0x000fe200078ec0ff */
[----:B------:R-:W-:Y:S01]  /*3680*/  UISETP.GT.U32.AND UP0, UPT, UR5, 0x15, UPT ;  /* 0x000000150500788c */ /* 0x000fe2000bf04070 */
[----:B------:R-:W-:Y:S01]  /*3690*/  LOP3.LUT R8, R11, 0x1, RZ, 0xc0, !PT ;  /* 0x000000010b087812 */ /* 0x000fe200078ec0ff */
[----:B------:R-:W-:Y:S01]  /*36a0*/  UISETP.GE.U32.AND UP1, UPT, UR9, 0x16, UPT ;  /* 0x000000160900788c */ /* 0x000fe2000bf26070 */
[----:B------:R-:W-:Y:S01]  /*36b0*/  SHF.R.U32.HI R12, RZ, 0x1, R10 ;  /* 0x00000001ff0c7819 */ /* 0x000fe2000001160a */
[----:B------:R-:W-:Y:S01]  /*36c0*/  UISETP.LT.U32.AND UP0, UPT, UR9, 0x16, UP0 ;  /* 0x000000160900788c */ /* 0x000fe20008701070 */
[----:B------:R-:W-:Y:S01]  /*36d0*/  LOP3.LUT R10, R0, 0x3, RZ, 0xc0, !PT ;  /* 0x00000003000a7812 */ /* 0x000fe200078ec0ff */
[----:B------:R-:W-:Y:S01]  /*36e0*/  IMAD.SHL.U32 R24, R8, 0x40, RZ ;  /* 0x0000004008187824 */ /* 0x000fe200078e00ff */
[----:B------:R-:W-:Y:S01]  /*36f0*/  IADD3 R11, RZ, -R12, -R9 ;  /* 0x8000000cff0b7210 */ /* 0x000fe20007ffe809 */
[----:B------:R-:W-:Y:S01]  /*3700*/  ULDC.64 UR10, c[0x0][0x5d0] ;  /* 0x00017400000a7ab9 */ /* 0x000fe20000000a00 */
[----:B------:R-:W-:Y:S01]  /*3710*/  SHF.R.S32.HI R28, RZ, 0x1f, R5 ;  /* 0x0000001fff1c7819 */ /* 0x000fe20000011405 */
[----:B------:R-:W-:Y:S01]  /*3720*/  UIMAD.WIDE.U32 UR6, UR5, -0x45d1745d, URZ ;  /* 0xba2e8ba3050678a5 */ /* 0x000fe2000f8e003f */
[----:B------:R-:W-:Y:S01]  /*3730*/  LOP3.LUT R13, R24, 0x40, R9, 0xe2, !PT ;  /* 0x00000040180d7812 */ /* 0x000fe200078ee209 */
[----:B------:R-:W-:Y:S01]  /*3740*/  IMAD R24, R8, -0x40, R11 ;  /* 0xffffffc008187824 */ /* 0x000fe200078e020b */
[----:B------:R-:W-:Y:S01]  /*3750*/  USEL UR8, URZ, 0x1, !UP0 ;  /* 0x000000013f087887 */ /* 0x000fe2000c000000 */
[----:B------:R-:W-:Y:S01]  /*3760*/  IMAD.SHL.U32 R8, R0, 0x2, RZ ;  /* 0x0000000200087824 */ /* 0x000fe200078e00ff */
[----:B------:R-:W-:Y:S01]  /*3770*/  USHF.R.U32.HI UR6, URZ, 0x4, UR7 ;  /* 0x000000043f067899 */ /* 0x000fe20008011607 */
[----:B0-----:R-:W-:Y:S01]  /*3780*/  IMAD R26, R10, -0x2, R27 ;  /* 0xfffffffe0a1a7824 */ /* 0x001fe200078e021b */
[C---:B------:R-:W-:Y:S01]  /*3790*/  ISETP.GE.AND P0, PT, R25.reuse, R27, PT ;  /* 0x0000001b1900720c */ /* 0x040fe20003f06270 */
[----:B------:R-:W-:Y:S01]  /*37a0*/  IMAD.SHL.U32 R27, R6, 0x80, RZ ;  /* 0x00000080061b7824 */ /* 0x000fe200078e00ff */
[----:B------:R-:W-:Y:S01]  /*37b0*/  LOP3.LUT R8, R25, 0x6, R8, 0xf8, !PT ;  /* 0x0000000619087812 */ /* 0x000fe200078ef808 */
[----:B------:R-:W-:Y:S01]  /*37c0*/  IMAD R10, R28, UR10, RZ ;  /* 0x0000000a1c0a7c24 */ /* 0x000fe2000f8e02ff */
[----:B------:R-:W-:Y:S01]  /*37d0*/  ULOP3.LUT UR4, UR4, UR8, URZ, 0x3c, !UPT ;  /* 0x0000000804047292 */ /* 0x000fe2000f8e3c3f */
[----:B------:R-:W-:Y:S01]  /*37e0*/  IMAD.WIDE R6, R6, 0x80, RZ ;  /* 0x0000008006067825 */ /* 0x000fe200078e02ff */
[----:B------:R-:W-:Y:S01]  /*37f0*/  ISETP.GE.OR P0, PT, R27, UR12, P0 ;  /* 0x0000000c1b007c0c */ /* 0x000fe20008706670 */
[----:B------:R-:W-:Y:S01]  /*3800*/  UIMAD UR5, UR6, -0x16, UR5 ;  /* 0xffffffea060578a4 */ /* 0x000fe2000f8e0205 */
[----:B------:R-:W-:Y:S01]  /*3810*/  SHF.R.S32.HI R9, RZ, 0x1f, R8 ;  /* 0x0000001fff097819 */ /* 0x000fe20000011408 */
[----:B------:R-:W-:Y:S01]  /*3820*/  IMAD R29, R5, UR11, R10 ;  /* 0x0000000b051d7c24 */ /* 0x000fe2000f8e020a */
[----:B------:R-:W-:Y:S01]  /*3830*/  @UP1 ULOP3.LUT UR4, UR4, 0x1, UR6, 0x78, !UPT ;  /* 0x0000000104041892 */ /* 0x000fe2000f8e7806 */
[----:B------:R-:W-:Y:S01]  /*3840*/  IADD3 R30, -R27, UR12, R24 ;  /* 0x0000000c1b1e7c10 */ /* 0x000fe2000fffe118 */
[----:B------:R-:W-:Y:S01]  /*3850*/  IMAD.IADD R25, R26, 0x1, -R25 ;  /* 0x000000011a197824 */ /* 0x000fe200078e0a19 */
[----:B------:R-:W-:Y:S01]  /*3860*/  LOP3.LUT R31, R6, R13, R12, 0xfe, !PT ;  /* 0x0000000d061f7212 */ /* 0x000fe200078efe0c */
[----:B------:R-:W-:-:S04]  /*3870*/  IMAD.WIDE.U32 R10, R5, UR10, R8 ;  /* 0x0000000a050a7c25 */ /* 0x000fc8000f8e0008 */
[----:B------:R-:W-:Y:S02]  /*3880*/  IMAD.IADD R11, R11, 0x1, R29 ;  /* 0x000000010b0b7824 */ /* 0x000fe400078e021d */
[----:B------:R-:W-:Y:S01]  /*3890*/  IMAD.MOV.U32 R24, RZ, RZ, -0x1 ;  /* 0xffffffffff187424 */ /* 0x000fe200078e00ff */
[----:B------:R-:W-:Y:S06]  /*38a0*/  @P0 BRA `(.L_x_32) ;  /* 0x0000006800240947 */ /* 0x000fec0003800000 */
[----:B------:R-:W0:Y:S01]  /*38b0*/  LDC.64 R26, c[0x0][0x5c8] ;  /* 0x00017200ff1a7b82 */ /* 0x000e220000000a00 */
[----:B------:R-:W-:Y:S01]  /*38c0*/  ULDC.64 UR6, c[0x0][0x5c0] ;  /* 0x0001700000067ab9 */ /* 0x000fe20000000a00 */
[----:B------:R-:W-:Y:S01]  /*38d0*/  BSSY B0, `(.L_x_32) ;  /* 0x0000686000007945 */ /* 0x000fe20003800000 */
[-C--:B0-----:R-:W-:Y:S02]  /*38e0*/  IMAD R12, R7, R26.reuse, RZ ;  /* 0x0000001a070c7224 */ /* 0x081fe400078e02ff */
[----:B------:R-:W-:-:S04]  /*38f0*/  IMAD.WIDE.U32 R10, R31, R26, R10 ;  /* 0x0000001a1f0a7225 */ /* 0x000fc800078e000a */
[----:B------:R-:W-:Y:S01]  /*3900*/  IMAD R13, R31, R27, R12 ;  /* 0x0000001b1f0d7224 */ /* 0x000fe200078e020c */
[----:B------:R-:W-:Y:S02]  /*3910*/  LEA R12, P0, R26, R10, 0x3 ;  /* 0x0000000a1a0c7211 */ /* 0x000fe400078018ff */
[----:B------:R-:W-:Y:S01]  /*3920*/  IADD3 R10, P1, R10, UR6, RZ ;  /* 0x000000060a0a7c10 */ /* 0x000fe2000ff3e0ff */
[----:B------:R-:W-:Y:S01]  /*3930*/  IMAD.IADD R13, R11, 0x1, R13 ;  /* 0x000000010b0d7824 */ /* 0x000fe200078e020d */
[----:B------:R-:W-:-:S04]  /*3940*/  IADD3 R12, P3, R12, UR6, RZ ;  /* 0x000000060c0c7c10 */ /* 0x000fc8000ff7e0ff */
[----:B------:R-:W-:Y:S02]  /*3950*/  LEA.HI.X R26, R26, R13, R27, 0x3, P0 ;  /* 0x0000000d1a1a7211 */ /* 0x000fe400000f1c1b */
[----:B---3-5:R-:W-:Y:S02]  /*3960*/  FSETP.NEU.AND P0, PT, R15, RZ, PT ;  /* 0x000000ff0f00720b */ /* 0x028fe40003f0d000 */
[----:B------:R-:W-:Y:S02]  /*3970*/  IADD3.X R11, R13, UR7, RZ, P1, !PT ;  /* 0x000000070d0b7c10 */ /* 0x000fe40008ffe4ff */
[----:B------:R-:W-:-:S09]  /*3980*/  IADD3.X R13, R26, UR7, RZ, P3, !PT ;  /* 0x000000071a0d7c10 */ /* 0x000fd20009ffe4ff */
[----:B------:R-:W-:Y:S05]  /*3990*/  @!P0 BRA `(.L_x_33) ;  /* 0x0000004c00dc8947 */ /* 0x000fea0003800000 */
[----:B------:R-:W-:Y:S01]  /*39a0*/  ULDC.64 UR6, c[0x0][0x5b8] ;  /* 0x00016e0000067ab9 */ /* 0x000fe20000000a00 */
[----:B------:R-:W-:Y:S01]  /*39b0*/  ISETP.GE.AND P0, PT, R30, 0x1, PT ;  /* 0x000000011e00780c */ /* 0x000fe20003f06270 */
[----:B------:R-:W-:Y:S01]  /*39c0*/  IMAD R28, R28, UR6, RZ ;  /* 0x000000061c1c7c24 */ /* 0x000fe2000f8e02ff */
[----:B------:R-:W-:Y:S01]  /*39d0*/  ULDC.64 UR10, c[0x0][0x5a8] ;  /* 0x00016a00000a7ab9 */ /* 0x000fe20000000a00 */
[----:B------:R-:W-:Y:S01]  /*39e0*/  IMAD.WIDE.U32 R26, R5, UR6, R8 ;  /* 0x00000006051a7c25 */ /* 0x000fe2000f8e0008 */
[----:B------:R-:W-:Y:S01]  /*39f0*/  ISETP.LT.OR P4, PT, R25, 0x1, !P0 ;  /* 0x000000011900780c */ /* 0x000fe20004781670 */
[----:B------:R-:W-:Y:S02]  /*3a00*/  BSSY B1, `(.L_x_34) ;  /* 0x000000c000017945 */ /* 0x000fe40003800000 */
[----:B------:R-:W-:Y:S01]  /*3a10*/  IMAD R5, R5, UR7, R28 ;  /* 0x0000000705057c24 */ /* 0x000fe2000f8e021c */
[----:B------:R-:W-:-:S03]  /*3a20*/  ULDC.64 UR6, c[0x0][0x5b0] ;  /* 0x00016c0000067ab9 */ /* 0x000fc60000000a00 */
[----:B------:R-:W-:Y:S02]  /*3a30*/  IMAD.IADD R27, R27, 0x1, R5 ;  /* 0x000000011b1b7824 */ /* 0x000fe400078e0205 */
[----:B------:R-:W-:Y:S02]  /*3a40*/  IMAD R5, R7, UR6, RZ ;  /* 0x0000000607057c24 */ /* 0x000fe4000f8e02ff */
[----:B------:R-:W-:-:S04]  /*3a50*/  IMAD.WIDE.U32 R8, R31, UR6, R26 ;  /* 0x000000061f087c25 */ /* 0x000fc8000f8e001a */
[----:B------:R-:W-:Y:S01]  /*3a60*/  IMAD R5, R31, UR7, R5 ;  /* 0x000000071f057c24 */ /* 0x000fe2000f8e0205 */
[----:B------:R-:W-:-:S04]  /*3a70*/  IADD3 R8, P1, R8, UR10, RZ ;  /* 0x0000000a08087c10 */ /* 0x000fc8000ff3e0ff */
[--C-:B------:R-:W-:Y:S02]  /*3a80*/  IADD3.X R9, R9, UR11, R5.reuse, P1, !PT ;  /* 0x0000000b09097c10 */ /* 0x100fe40008ffe405 */
[----:B------:R-:W-:Y:S01]  /*3a90*/  PRMT R5, RZ, 0x7610, R5 ;  /* 0x00007610ff057816 */ /* 0x000fe20000000005 */
[----:B------:R-:W-:Y:S06]  /*3aa0*/  @P4 BRA `(.L_x_35) ;  /* 0x0000000000044947 */ /* 0x000fec0003800000 */
[----:B------:R0:W5:Y:S02]  /*3ab0*/  LDG.E.U8 R5, desc[UR18][R8.64] ;  /* 0x0000001208057981 */ /* 0x000164000c1e1100 */
.L_x_35:
[----:B------:R-:W-:Y:S05]  /*3ac0*/  BSYNC B1 ;  /* 0x0000000000017941 */ /* 0x000fea0003800000 */
.L_x_34:
[----:B-----5:R-:W-:Y:S01]  /*3ad0*/  LOP3.LUT R5, R5, 0xff, RZ, 0xc0, !PT ;  /* 0x000000ff05057812 */ /* 0x020fe200078ec0ff */
[----:B------:R-:W-:Y:S01]  /*3ae0*/  BSSY B1, `(.L_x_36) ;  /* 0x000000b000017945 */ /* 0x000fe20003800000 */
[----:B------:R-:W-:Y:S02]  /*3af0*/  ISETP.LT.OR P3, PT, R25, 0x2, !P0 ;  /* 0x000000021900780c */ /* 0x000fe40004761670 */
[----:B------:R-:W-:-:S05]  /*3b00*/  F2FP.F16.E4M3.UNPACK_B R5, R5 ;  /* 0x00000005ff05723e */ /* 0x000fca00020006ff */
[----:B------:R-:W-:Y:S01]  /*3b10*/  HADD2.F32 R28, -RZ, R5.H0_H0 ;  /* 0x20000005ff1c7230 */ /* 0x000fe20000004100 */
[----:B------:R-:W-:-:S04]  /*3b20*/  PRMT R5, RZ, 0x7610, R5 ;  /* 0x00007610ff057816 */ /* 0x000fc80000000005 */
[----:B------:R-:W-:-:S04]  /*3b30*/  FMUL R28, R28, R15 ;  /* 0x0000000f1c1c7220 */ /* 0x000fc80000400000 */
[----:B--2---:R-:W-:-:S05]  /*3b40*/  FFMA R28, R207, R14, R28 ;  /* 0x0000000ecf1c7223 */ /* 0x004fca000000001c */
[----:B------:R-:W-:-:S05]  /*3b50*/  F2FP.SATFINITE.E4M3.F32.PACK_AB_MERGE_C R29, RZ, R28, RZ ;  /* 0x0000001cff1d723e */ /* 0x000fca00048070ff */
[----:B------:R1:W-:Y:S01]  /*3b60*/  @!P4 STG.E.U8 desc[UR18][R10.64], R29 ;  /* 0x0000001d0a00c986 */ /* 0x0003e2000c101112 */
[----:B------:R-:W-:Y:S05]  /*3b70*/  @P3 BRA `(.L_x_37) ;  /* 0x0000000000043947 */ /* 0x000fea0003800000 */
[----:B------:R2:W5:Y:S02]  /*3b80*/  LDG.E.U8 R5, desc[UR18][R8.64+0x1] ;  /* 0x0000011208057981 */ /* 0x000564000c1e1100 */
.L_x_37:
[----:B------:R-:W-:Y:S05]  /*3b90*/  BSYNC B1 ;  /* 0x0000000000017941 */ /* 0x000fea0003800000 */
.L_x_36:
[----:B-----5:R-:W-:Y:S01]  /*3ba0*/  LOP3.LUT R5, R5, 0xff, RZ, 0xc0, !PT ;  /* 0x000000ff05057812 */ /* 0x020fe200078ec0ff */
[----:B------:R-:W-:Y:S01]  /*3bb0*/  BSSY B1, `(.L_x_38) ;  /* 0x0000013000017945 */ /* 0x000fe20003800000 */
[----:B-1----:R-:W-:Y:S02]  /*3bc0*/  IADD3 R29, P1, R31, 0x8, RZ ;  /* 0x000000081f1d7810 */ /* 0x002fe40007f3e0ff */
[----:B------:R-:W-:-:S03]  /*3bd0*/  F2FP.F16.E4M3.UNPACK_B R5, R5 ;  /* 0x00000005ff05723e */ /* 0x000fc600020006ff */
[----:B------:R-:W-:Y:S01]  /*3be0*/  IMAD.X R7, RZ, RZ, R7, P1 ;  /* 0x000000ffff077224 */ /* 0x000fe200008e0607 */
[----:B------:R-:W-:Y:S01]  /*3bf0*/  ISETP.GE.AND P1, PT, R30, 0x9, PT ;  /* 0x000000091e00780c */ /* 0x000fe20003f26270 */
[----:B------:R-:W-:Y:S02]  /*3c00*/  HADD2.F32 R6, -RZ, R5.H0_H0 ;  /* 0x20000005ff067230 */ /* 0x000fe40000004100 */
[----:B------:R-:W-:Y:S01]  /*3c10*/  IMAD.WIDE.U32 R26, R29, UR6, R26 ;  /* 0x000000061d1a7c25 */ /* 0x000fe2000f8e001a */
[----:B------:R-:W-:-:S03]  /*3c20*/  ISETP.LT.OR P5, PT, R25, 0x1, !P1 ;  /* 0x000000011900780c */ /* 0x000fc60004fa1670 */
[----:B------:R-:W-:Y:S01]  /*3c30*/  FMUL R5, R6, R15 ;  /* 0x0000000f06057220 */ /* 0x000fe20000400000 */
[----:B------:R-:W-:-:S03]  /*3c40*/  IMAD R6, R7, UR6, RZ ;  /* 0x0000000607067c24 */ /* 0x000fc6000f8e02ff */
[----:B------:R-:W-:Y:S01]  /*3c50*/  FFMA R5, R206, R14, R5 ;  /* 0x0000000ece057223 */ /* 0x000fe20000000005 */
[----:B------:R-:W-:Y:S01]  /*3c60*/  IMAD R29, R29, UR7, R6 ;  /* 0x000000071d1d7c24 */ /* 0x000fe2000f8e0206 */
[----:B------:R-:W-:-:S03]  /*3c70*/  IADD3 R6, P4, R26, UR10, RZ ;  /* 0x0000000a1a067c10 */ /* 0x000fc6000ff9e0ff */
[----:B------:R-:W-:Y:S02]  /*3c80*/  F2FP.SATFINITE.E4M3.F32.PACK_AB_MERGE_C R31, RZ, R5, RZ ;  /* 0x00000005ff1f723e */ /* 0x000fe400048070ff */
[----:B------:R-:W-:Y:S02]  /*3c90*/  IADD3.X R7, R27, UR11, R29, P4, !PT ;  /* 0x0000000b1b077c10 */ /* 0x000fe4000a7fe41d */
[----:B------:R-:W-:Y:S01]  /*3ca0*/  PRMT R5, RZ, 0x7610, R5 ;  /* 0x00007610ff057816 */ /* 0x000fe20000000005 */
[----:B------:R1:W-:Y:S01]  /*3cb0*/  @!P3 STG.E.U8 desc[UR18][R10.64+0x1], R31 ;  /* 0x0000011f0a00b986 */ /* 0x0003e2000c101112 */
[----:B------:R-:W-:Y:S05]  /*3cc0*/  @P5 BRA `(.L_x_39) ;  /* 0x0000000000045947 */ /* 0x000fea0003800000 */
[----:B------:R3:W5:Y:S02]  /*3cd0*/  LDG.E.U8 R5, desc[UR18][R6.64] ;  /* 0x0000001206057981 */ /* 0x000764000c1e1100 */
.L_x_39:
[----:B------:R-:W-:Y:S05]  /*3ce0*/  BSYNC B1 ;  /* 0x0000000000017941 */ /* 0x000fea0003800000 */
.L_x_38:
[----:B-----5:R-:W-:Y:S01]  /*3cf0*/  LOP3.LUT R5, R5, 0xff, RZ, 0xc0, !PT ;  /* 0x000000ff05057812 */ /* 0x020fe200078ec0ff */
[----:B------:R-:W-:Y:S01]  /*3d00*/  BSSY B1, `(.L_x_40) ;  /* 0x000000b000017945 */ /* 0x000fe20003800000 */
[----:B------:R-:W-:Y:S02]  /*3d10*/  ISETP.LT.OR P3, PT, R25, 0x2, !P1 ;  /* 0x000000021900780c */ /* 0x000fe40004f61670 */
[----:B------:R-:W-:-:S05]  /*3d20*/  F2FP.F16.E4M3.UNPACK_B R5, R5 ;  /* 0x00000005ff05723e */ /* 0x000fca00020006ff */
[----:B------:R-:W-:Y:S01]  /*3d30*/  HADD2.F32 R26, -RZ, R5.H0_H0 ;  /* 0x20000005ff1a7230 */ /* 0x000fe20000004100 */
[----:B------:R-:W-:-:S04]  /*3d40*/  PRMT R5, RZ, 0x7610, R5 ;  /* 0x00007610ff057816 */ /* 0x000fc80000000005 */
[----:B------:R-:W-:-:S04]  /*3d50*/  FMUL R26, R26, R15 ;  /* 0x0000000f1a1a7220 */ /* 0x000fc80000400000 */
[----:B------:R-:W-:-:S05]  /*3d60*/  FFMA R26, R205, R14, R26 ;  /* 0x0000000ecd1a7223 */ /* 0x000fca000000001a */
[----:B------:R-:W-:-:S05]  /*3d70*/  F2FP.SATFINITE.E4M3.F32.PACK_AB_MERGE_C R27, RZ, R26, RZ ;  /* 0x0000001aff1b723e */ /* 0x000fca00048070ff */
[----:B------:R4:W-:Y:S01]  /*3d80*/  @!P5 STG.E.U8 desc[UR18][R12.64], R27 ;  /* 0x0000001b0c00d986 */ /* 0x0009e2000c101112 */
[----:B------:R-:W-:Y:S05]  /*3d90*/  @P3 BRA `(.L_x_41) ;  /* 0x0000000000043947 */ /* 0x000fea0003800000 */
[----:B------:R0:W5:Y:S02]  /*3da0*/  LDG.E.U8 R5, desc[UR18][R6.64+0x1] ;  /* 0x0000011206057981 */ /* 0x000164000c1e1100 */
.L_x_41:
[----:B------:R-:W-:Y:S05]  /*3db0*/  BSYNC B1 ;  /* 0x0000000000017941 */ /* 0x000fea0003800000 */
.L_x_40:
[----:B-----5:R-:W-:Y:S01]  /*3dc0*/  LOP3.LUT R5, R5, 0xff, RZ, 0xc0, !PT ;  /* 0x000000ff05057812 */ /* 0x020fe200078ec0ff */
[----:B------:R-:W-:Y:S01]  /*3dd0*/  BSSY B1, `(.L_x_42) ;  /* 0x000000b000017945 */ /* 0x000fe20003800000 */
[----:B------:R-:W-:Y:S02]  /*3de0*/  ISETP.LT.OR P4, PT, R25, 0x9, !P0 ;  /* 0x000000091900780c */ /* 0x000fe40004781670 */
[----:B------:R-:W-:-:S05]  /*3df0*/  F2FP.F16.E4M3.UNPACK_B R5, R5 ;  /* 0x00000005ff05723e */ /* 0x000fca00020006ff */
[----:B------:R-:W-:-:S05]  /*3e00*/  HADD2.F32 R26, -RZ, R5.H0_H0 ;  /* 0x20000005ff1a7230 */ /* 0x000fca0000004100 */
[----:B------:R-:W-:-:S04]  /*3e10*/  FMUL R5, R26, R15 ;  /* 0x0000000f1a057220 */ /* 0x000fc80000400000 */
[----:B------:R-:W-:-:S05]  /*3e20*/  FFMA R5, R204, R14, R5 ;  /* 0x0000000ecc057223 */ /* 0x000fca0000000005 */
[----:B----4-:R-:W-:Y:S02]  /*3e30*/  F2FP.SATFINITE.E4M3.F32.PACK_AB_MERGE_C R27, RZ, R5, RZ ;  /* 0x00000005ff1b723e */ /* 0x010fe400048070ff */
[----:B------:R-:W-:-:S03]  /*3e40*/  PRMT R5, RZ, 0x7610, R5 ;  /* 0x00007610ff057816 */ /* 0x000fc60000000005 */
[----:B------:R4:W-:Y:S01]  /*3e50*/  @!P3 STG.E.U8 desc[UR18][R12.64+0x1], R27 ;  /* 0x0000011b0c00b986 */ /* 0x0009e2000c101112 */
[----:B------:R-:W-:Y:S05]  /*3e60*/  @P4 BRA `(.L_x_43) ;  /* 0x0000000000044947 */ /* 0x000fea0003800000 */
[----:B------:R0:W5:Y:S02]  /*3e70*/  LDG.E.U8 R5, desc[UR18][R8.64+0x8] ;  /* 0x0000081208057981 */ /* 0x000164000c1e1100 */
.L_x_43:
[----:B------:R-:W-:Y:S05]  /*3e80*/  BSYNC B1 ;  /* 0x0000000000017941 */ /* 0x000fea0003800000 */
.L_x_42:
        /* <DEDUP_REMOVED lines=8> */
[----:B----4-:R-:W-:-:S05]  /*3f10*/  F2FP.SATFINITE.E4M3.F32.PACK_AB_MERGE_C R27, RZ, R26, RZ ;  /* 0x0000001aff1b723e */ /* 0x010fca00048070ff */
[----:B------:R4:W-:Y:S01]  /*3f20*/  @!P4 STG.E.U8 desc[UR18][R10.64+0x8], R27 ;  /* 0x0000081b0a00c986 */ /* 0x0009e2000c101112 */
[----:B------:R-:W-:Y:S05]  /*3f30*/  @P3 BRA `(.L_x_45) ;  /* 0x0000000000043947 */ /* 0x000fea0003800000 */
[----:B------:R0:W5:Y:S02]  /*3f40*/  LDG.E.U8 R5, desc[UR18][R8.64+0x9] ;  /* 0x0000091208057981 */ /* 0x000164000c1e1100 */
.L_x_45:
[----:B------:R-:W-:Y:S05]  /*3f50*/  BSYNC B1 ;  /* 0x0000000000017941 */ /* 0x000fea0003800000 */
.L_x_44:
        /* <DEDUP_REMOVED lines=12> */
.L_x_47:
[----:B------:R-:W-:Y:S05]  /*4020*/  BSYNC B1 ;  /* 0x0000000000017941 */ /* 0x000fea0003800000 */
.L_x_46:
        /* <DEDUP_REMOVED lines=12> */
.L_x_49:
[----:B------:R-:W-:Y:S05]  /*40f0*/  BSYNC B1 ;  /* 0x0000000000017941 */ /* 0x000fea0003800000 */
.L_x_48:
        /* <DEDUP_REMOVED lines=12> */
.L_x_51:
[----:B------:R-:W-:Y:S05]  /*41c0*/  BSYNC B1 ;  /* 0x0000000000017941 */ /* 0x000fea0003800000 */
.L_x_50:
        /* <DEDUP_REMOVED lines=12> */
.L_x_53:
[----:B------:R-:W-:Y:S05]  /*4290*/  BSYNC B1 ;  /* 0x0000000000017941 */ /* 0x000fea0003800000 */
.L_x_52:
        /* <DEDUP_REMOVED lines=12> */
.L_x_55:
[----:B------:R-:W-:Y:S05]  /*4360*/  BSYNC B1 ;  /* 0x0000000000017941 */ /* 0x000fea0003800000 */
.L_x_54:
        /* <DEDUP_REMOVED lines=12> */
.L_x_57:
[----:B------:R-:W-:Y:S05]  /*4430*/  BSYNC B1 ;  /* 0x0000000000017941 */ /* 0x000fea0003800000 */
.L_x_56:
        /* <DEDUP_REMOVED lines=12> */
.L_x_59:
[----:B------:R-:W-:Y:S05]  /*4500*/  BSYNC B1 ;  /* 0x0000000000017941 */ /* 0x000fea0003800000 */
.L_x_58:
        /* <DEDUP_REMOVED lines=12> */
.L_x_61:
[----:B------:R-:W-:Y:S05]  /*45d0*/  BSYNC B1 ;  /* 0x0000000000017941 */ /* 0x000fea0003800000 */
.L_x_60:
        /* <DEDUP_REMOVED lines=12> */
.L_x_63:
[----:B------:R-:W-:Y:S05]  /*46a0*/  BSYNC B1 ;  /* 0x0000000000017941 */ /* 0x000fea0003800000 */
.L_x_62:
        /* <DEDUP_REMOVED lines=12> */
.L_x_65:
[----:B------:R-:W-:Y:S05]  /*4770*/  BSYNC B1 ;  /* 0x0000000000017941 */ /* 0x000fea0003800000 */
.L_x_64:
        /* <DEDUP_REMOVED lines=12> */
.L_x_67:
[----:B------:R-:W-:Y:S05]  /*4840*/  BSYNC B1 ;  /* 0x0000000000017941 */ /* 0x000fea0003800000 */
.L_x_66:
        /* <DEDUP_REMOVED lines=12> */
.L_x_69:
[----:B------:R-:W-:Y:S05]  /*4910*/  BSYNC B1 ;  /* 0x0000000000017941 */ /* 0x000fea0003800000 */
.L_x_68:
        /* <DEDUP_REMOVED lines=12> */
.L_x_71:
[----:B------:R-:W-:Y:S05]  /*49e0*/  BSYNC B1 ;  /* 0x0000000000017941 */ /* 0x000fea0003800000 */
.L_x_70:
        /* <DEDUP_REMOVED lines=12> */
.L_x_73:
[----:B------:R-:W-:Y:S05]  /*4ab0*/  BSYNC B1 ;  /* 0x0000000000017941 */ /* 0x000fea0003800000 */
.L_x_72:
        /* <DEDUP_REMOVED lines=12> */
.L_x_75:
[----:B------:R-:W-:Y:S05]  /*4b80*/  BSYNC B1 ;  /* 0x0000000000017941 */ /* 0x000fea0003800000 */
.L_x_74:
        /* <DEDUP_REMOVED lines=12> */
.L_x_77:
[----:B------:R-:W-:Y:S05]  /*4c50*/  BSYNC B1 ;  /* 0x0000000000017941 */ /* 0x000fea0003800000 */
.L_x_76:
        /* <DEDUP_REMOVED lines=12> */
.L_x_79:
[----:B------:R-:W-:Y:S05]  /*4d20*/  BSYNC B1 ;  /* 0x0000000000017941 */ /* 0x000fea0003800000 */
.L_x_78:
        /* <DEDUP_REMOVED lines=12> */
.L_x_81:
[----:B------:R-:W-:Y:S05]  /*4df0*/  BSYNC B1 ;  /* 0x0000000000017941 */ /* 0x000fea0003800000 */
.L_x_80:
        /* <DEDUP_REMOVED lines=12> */
.L_x_83:
[----:B------:R-:W-:Y:S05]  /*4ec0*/  BSYNC B1 ;  /* 0x0000000000017941 */ /* 0x000fea0003800000 */
.L_x_82:
        /* <DEDUP_REMOVED lines=12> */
.L_x_85:
[----:B------:R-:W-:Y:S05]  /*4f90*/  BSYNC B1 ;  /* 0x0000000000017941 */ /* 0x000fea0003800000 */
.L_x_84:
        /* <DEDUP_REMOVED lines=12> */
.L_x_87:
[----:B------:R-:W-:Y:S05]  /*5060*/  BSYNC B1 ;  /* 0x0000000000017941 */ /* 0x000fea0003800000 */
.L_x_86:
        /* <DEDUP_REMOVED lines=12> */
.L_x_89:
[----:B------:R-:W-:Y:S05]  /*5130*/  BSYNC B1 ;  /* 0x0000000000017941 */ /* 0x000fea0003800000 */
.L_x_88:
        /* <DEDUP_REMOVED lines=12> */
.L_x_91:
[----:B------:R-:W-:Y:S05]  /*5200*/  BSYNC B1 ;  /* 0x0000000000017941 */ /* 0x000fea0003800000 */
.L_x_90:
        /* <DEDUP_REMOVED lines=12> */
.L_x_93:
[----:B------:R-:W-:Y:S05]  /*52d0*/  BSYNC B1 ;  /* 0x0000000000017941 */ /* 0x000fea0003800000 */
.L_x_92:
        /* <DEDUP_REMOVED lines=12> */
.L_x_95:
[----:B------:R-:W-:Y:S05]  /*53a0*/  BSYNC B1 ;  /* 0x0000000000017941 */ /* 0x000fea0003800000 */
.L_x_94:
        /* <DEDUP_REMOVED lines=12> */
.L_x_97:
[----:B------:R-:W-:Y:S05]  /*5470*/  BSYNC B1 ;  /* 0x0000000000017941 */ /* 0x000fea0003800000 */
.L_x_96:
        /* <DEDUP_REMOVED lines=12> */
.L_x_99:
[----:B------:R-:W-:Y:S05]  /*5540*/  BSYNC B1 ;  /* 0x0000000000017941 */ /* 0x000fea0003800000 */
.L_x_98:
        /* <DEDUP_REMOVED lines=12> */
.L_x_101:
[----:B------:R-:W-:Y:S05]  /*5610*/  BSYNC B1 ;  /* 0x0000000000017941 */ /* 0x000fea0003800000 */
.L_x_100:
        /* <DEDUP_REMOVED lines=12> */
.L_x_103:
[----:B------:R-:W-:Y:S05]  /*56e0*/  BSYNC B1 ;  /* 0x0000000000017941 */ /* 0x000fea0003800000 */
.L_x_102:
        /* <DEDUP_REMOVED lines=12> */
.L_x_105:
[----:B------:R-:W-:Y:S05]  /*57b0*/  BSYNC B1 ;  /* 0x0000000000017941 */ /* 0x000fea0003800000 */
.L_x_104:
        /* <DEDUP_REMOVED lines=12> */
.L_x_107:
[----:B------:R-:W-:Y:S05]  /*5880*/  BSYNC B1 ;  /* 0x0000000000017941 */ /* 0x000fea0003800000 */
.L_x_106:
        /* <DEDUP_REMOVED lines=12> */
.L_x_109:
[----:B------:R-:W-:Y:S05]  /*5950*/  BSYNC B1 ;  /* 0x0000000000017941 */ /* 0x000fea0003800000 */
.L_x_108:
        /* <DEDUP_REMOVED lines=12> */
.L_x_111:
[----:B------:R-:W-:Y:S05]  /*5a20*/  BSYNC B1 ;  /* 0x0000000000017941 */ /* 0x000fea0003800000 */
.L_x_110:
        /* <DEDUP_REMOVED lines=12> */
.L_x_113:
[----:B------:R-:W-:Y:S05]  /*5af0*/  BSYNC B1 ;  /* 0x0000000000017941 */ /* 0x000fea0003800000 */
.L_x_112:
        /* <DEDUP_REMOVED lines=12> */
.L_x_115:
[----:B------:R-:W-:Y:S05]  /*5bc0*/  BSYNC B1 ;  /* 0x0000000000017941 */ /* 0x000fea0003800000 */
.L_x_114:
        /* <DEDUP_REMOVED lines=12> */
.L_x_117:
[----:B------:R-:W-:Y:S05]  /*5c90*/  BSYNC B1 ;  /* 0x0000000000017941 */ /* 0x000fea0003800000 */
.L_x_116:
        /* <DEDUP_REMOVED lines=12> */
.L_x_119:
[----:B------:R-:W-:Y:S05]  /*5d60*/  BSYNC B1 ;  /* 0x0000000000017941 */ /* 0x000fea0003800000 */
.L_x_118:
        /* <DEDUP_REMOVED lines=12> */
.L_x_121:
[----:B------:R-:W-:Y:S05]  /*5e30*/  BSYNC B1 ;  /* 0x0000000000017941 */ /* 0x000fea0003800000 */
.L_x_120:
        /* <DEDUP_REMOVED lines=12> */
.L_x_123:
[----:B------:R-:W-:Y:S05]  /*5f00*/  BSYNC B1 ;  /* 0x0000000000017941 */ /* 0x000fea0003800000 */
.L_x_122:
        /* <DEDUP_REMOVED lines=12> */
.L_x_125:
[----:B------:R-:W-:Y:S05]  /*5fd0*/  BSYNC B1 ;  /* 0x0000000000017941 */ /* 0x000fea0003800000 */
.L_x_124:
        /* <DEDUP_REMOVED lines=12> */
.L_x_127:
[----:B------:R-:W-:Y:S05]  /*60a0*/  BSYNC B1 ;  /* 0x0000000000017941 */ /* 0x000fea0003800000 */
.L_x_126:
        /* <DEDUP_REMOVED lines=12> */
.L_x_129:
[----:B------:R-:W-:Y:S05]  /*6170*/  BSYNC B1 ;  /* 0x0000000000017941 */ /* 0x000fea0003800000 */
.L_x_128:
        /* <DEDUP_REMOVED lines=12> */
.L_x_131:
[----:B------:R-:W-:Y:S05]  /*6240*/  BSYNC B1 ;  /* 0x0000000000017941 */ /* 0x000fea0003800000 */
.L_x_130:
        /* <DEDUP_REMOVED lines=12> */
.L_x_133:
[----:B------:R-:W-:Y:S05]  /*6310*/  BSYNC B1 ;  /* 0x0000000000017941 */ /* 0x000fea0003800000 */
.L_x_132:
        /* <DEDUP_REMOVED lines=12> */
.L_x_135:
[----:B------:R-:W-:Y:S05]  /*63e0*/  BSYNC B1 ;  /* 0x0000000000017941 */ /* 0x000fea0003800000 */
.L_x_134:
        /* <DEDUP_REMOVED lines=12> */
.L_x_137:
[----:B------:R-:W-:Y:S05]  /*64b0*/  BSYNC B1 ;  /* 0x0000000000017941 */ /* 0x000fea0003800000 */
.L_x_136:
        /* <DEDUP_REMOVED lines=12> */
.L_x_139:
[----:B------:R-:W-:Y:S05]  /*6580*/  BSYNC B1 ;  /* 0x0000000000017941 */ /* 0x000fea0003800000 */
.L_x_138:
        /* <DEDUP_REMOVED lines=12> */
.L_x_141:
[----:B------:R-:W-:Y:S05]  /*6650*/  BSYNC B1 ;  /* 0x0000000000017941 */ /* 0x000fea0003800000 */
.L_x_140:
        /* <DEDUP_REMOVED lines=12> */
.L_x_143:
[----:B------:R-:W-:Y:S05]  /*6720*/  BSYNC B1 ;  /* 0x0000000000017941 */ /* 0x000fea0003800000 */
.L_x_142:
        /* <DEDUP_REMOVED lines=12> */
.L_x_145:
[----:B------:R-:W-:Y:S05]  /*67f0*/  BSYNC B1 ;  /* 0x0000000000017941 */ /* 0x000fea0003800000 */
.L_x_144:
        /* <DEDUP_REMOVED lines=12> */
.L_x_147:
[----:B------:R-:W-:Y:S05]  /*68c0*/  BSYNC B1 ;  /* 0x0000000000017941 */ /* 0x000fea0003800000 */
.L_x_146:
        /* <DEDUP_REMOVED lines=12> */
.L_x_149:
[----:B------:R-:W-:Y:S05]  /*6990*/  BSYNC B1 ;  /* 0x0000000000017941 */ /* 0x000fea0003800000 */
.L_x_148:
        /* <DEDUP_REMOVED lines=12> */
.L_x_151:
[----:B------:R-:W-:Y:S05]  /*6a60*/  BSYNC B1 ;  /* 0x0000000000017941 */ /* 0x000fea0003800000 */
.L_x_150:
        /* <DEDUP_REMOVED lines=12> */
.L_x_153:
[----:B------:R-:W-:Y:S05]  /*6b30*/  BSYNC B1 ;  /* 0x0000000000017941 */ /* 0x000fea0003800000 */
.L_x_152:
        /* <DEDUP_REMOVED lines=12> */
.L_x_155:
[----:B------:R-:W-:Y:S05]  /*6c00*/  BSYNC B1 ;  /* 0x0000000000017941 */ /* 0x000fea0003800000 */
.L_x_154:
        /* <DEDUP_REMOVED lines=12> */
.L_x_157:
[----:B------:R-:W-:Y:S05]  /*6cd0*/  BSYNC B1 ;  /* 0x0000000000017941 */ /* 0x000fea0003800000 */
.L_x_156:
        /* <DEDUP_REMOVED lines=12> */
.L_x_159:
[----:B------:R-:W-:Y:S05]  /*6da0*/  BSYNC B1 ;  /* 0x0000000000017941 */ /* 0x000fea0003800000 */
.L_x_158:
        /* <DEDUP_REMOVED lines=12> */
.L_x_161:
[----:B------:R-:W-:Y:S05]  /*6e70*/  BSYNC B1 ;  /* 0x0000000000017941 */ /* 0x000fea0003800000 */
.L_x_160:
        /* <DEDUP_REMOVED lines=12> */
.L_x_163:
[----:B------:R-:W-:Y:S05]  /*6f40*/  BSYNC B1 ;  /* 0x0000000000017941 */ /* 0x000fea0003800000 */
.L_x_162:
        /* <DEDUP_REMOVED lines=12> */
.L_x_165:
[----:B------:R-:W-:Y:S05]  /*7010*/  BSYNC B1 ;  /* 0x0000000000017941 */ /* 0x000fea0003800000 */
.L_x_164:
        /* <DEDUP_REMOVED lines=12> */
.L_x_167:
[----:B------:R-:W-:Y:S05]  /*70e0*/  BSYNC B1 ;  /* 0x0000000000017941 */ /* 0x000fea0003800000 */
.L_x_166:
        /* <DEDUP_REMOVED lines=12> */
.L_x_169:
[----:B------:R-:W-:Y:S05]  /*71b0*/  BSYNC B1 ;  /* 0x0000000000017941 */ /* 0x000fea0003800000 */
.L_x_168:
        /* <DEDUP_REMOVED lines=12> */
.L_x_171:
[----:B------:R-:W-:Y:S05]  /*7280*/  BSYNC B1 ;  /* 0x0000000000017941 */ /* 0x000fea0003800000 */
.L_x_170:
        /* <DEDUP_REMOVED lines=12> */
.L_x_173:
[----:B------:R-:W-:Y:S05]  /*7350*/  BSYNC B1 ;  /* 0x0000000000017941 */ /* 0x000fea0003800000 */
.L_x_172:
        /* <DEDUP_REMOVED lines=12> */
.L_x_175:
[----:B------:R-:W-:Y:S05]  /*7420*/  BSYNC B1 ;  /* 0x0000000000017941 */ /* 0x000fea0003800000 */
.L_x_174:
        /* <DEDUP_REMOVED lines=12> */
.L_x_177:
[----:B------:R-:W-:Y:S05]  /*74f0*/  BSYNC B1 ;  /* 0x0000000000017941 */ /* 0x000fea0003800000 */
.L_x_176:
        /* <DEDUP_REMOVED lines=12> */
.L_x_179:
[----:B------:R-:W-:Y:S05]  /*75c0*/  BSYNC B1 ;  /* 0x0000000000017941 */ /* 0x000fea0003800000 */
.L_x_178:
        /* <DEDUP_REMOVED lines=12> */
.L_x_181:
[----:B------:R-:W-:Y:S05]  /*7690*/  BSYNC B1 ;  /* 0x0000000000017941 */ /* 0x000fea0003800000 */
.L_x_180:
        /* <DEDUP_REMOVED lines=12> */
.L_x_183:
[----:B------:R-:W-:Y:S05]  /*7760*/  BSYNC B1 ;  /* 0x0000000000017941 */ /* 0x000fea0003800000 */
.L_x_182:
        /* <DEDUP_REMOVED lines=12> */
.L_x_185:
[----:B------:R-:W-:Y:S05]  /*7830*/  BSYNC B1 ;  /* 0x0000000000017941 */ /* 0x000fea0003800000 */
.L_x_184:
        /* <DEDUP_REMOVED lines=12> */
.L_x_187:
[----:B------:R-:W-:Y:S05]  /*7900*/  BSYNC B1 ;  /* 0x0000000000017941 */ /* 0x000fea0003800000 */
.L_x_186:
        /* <DEDUP_REMOVED lines=12> */
.L_x_189:
[----:B------:R-:W-:Y:S05]  /*79d0*/  BSYNC B1 ;  /* 0x0000000000017941 */ /* 0x000fea0003800000 */
.L_x_188:
        /* <DEDUP_REMOVED lines=12> */
.L_x_191:
[----:B------:R-:W-:Y:S05]  /*7aa0*/  BSYNC B1 ;  /* 0x0000000000017941 */ /* 0x000fea0003800000 */
.L_x_190:
        /* <DEDUP_REMOVED lines=12> */
.L_x_193:
[----:B------:R-:W-:Y:S05]  /*7b70*/  BSYNC B1 ;  /* 0x0000000000017941 */ /* 0x000fea0003800000 */
.L_x_192:
        /* <DEDUP_REMOVED lines=12> */
.L_x_195:
[----:B------:R-:W-:Y:S05]  /*7c40*/  BSYNC B1 ;  /* 0x0000000000017941 */ /* 0x000fea0003800000 */
.L_x_194:
        /* <DEDUP_REMOVED lines=12> */
.L_x_197:
[----:B------:R-:W-:Y:S05]  /*7d10*/  BSYNC B1 ;  /* 0x0000000000017941 */ /* 0x000fea0003800000 */
.L_x_196:
        /* <DEDUP_REMOVED lines=12> */
.L_x_199:
[----:B------:R-:W-:Y:S05]  /*7de0*/  BSYNC B1 ;  /* 0x0000000000017941 */ /* 0x000fea0003800000 */
.L_x_198:
        /* <DEDUP_REMOVED lines=12> */
.L_x_201:
[----:B------:R-:W-:Y:S05]  /*7eb0*/  BSYNC B1 ;  /* 0x0000000000017941 */ /* 0x000fea0003800000 */
.L_x_200:
        /* <DEDUP_REMOVED lines=12> */
.L_x_203:
[----:B------:R-:W-:Y:S05]  /*7f80*/  BSYNC B1 ;  /* 0x0000000000017941 */ /* 0x000fea0003800000 */
.L_x_202:
        /* <DEDUP_REMOVED lines=12> */
.L_x_205:
[----:B------:R-:W-:Y:S05]  /*8050*/  BSYNC B1 ;  /* 0x0000000000017941 */ /* 0x000fea0003800000 */
.L_x_204:
        /* <DEDUP_REMOVED lines=12> */
.L_x_207:
[----:B------:R-:W-:Y:S05]  /*8120*/  BSYNC B1 ;  /* 0x0000000000017941 */ /* 0x000fea0003800000 */
.L_x_206:
        /* <DEDUP_REMOVED lines=12> */
.L_x_209:
[----:B------:R-:W-:Y:S05]  /*81f0*/  BSYNC B1 ;  /* 0x0000000000017941 */ /* 0x000fea0003800000 */
.L_x_208:
        /* <DEDUP_REMOVED lines=12> */
.L_x_211:
[----:B------:R-:W-:Y:S05]  /*82c0*/  BSYNC B1 ;  /* 0x0000000000017941 */ /* 0x000fea0003800000 */
.L_x_210:
        /* <DEDUP_REMOVED lines=12> */
.L_x_213:
[----:B------:R-:W-:Y:S05]  /*8390*/  BSYNC B1 ;  /* 0x0000000000017941 */ /* 0x000fea0003800000 */
.L_x_212:
[----:B-----5:R-:W-:Y:S01]  /*83a0*/  LOP3.LUT R5, R5, 0xff, RZ, 0xc0, !PT ;  /* 0x000000ff05057812 */ /* 0x020fe200078ec0ff */
[----:B------:R-:W-:Y:S01]  /*83b0*/  BSSY B1, `(.L_x_214) ;  /* 0x000000b000017945 */ /* 0x000fe20003800000 */
[----:B------:R-:W-:Y:S02]  /*83c0*/  ISETP.LT.OR P4, PT, R25, 0xb1, !P1 ;  /* 0x000000b11900780c */ /* 0x000fe40004f81670 */
[----:B------:R-:W-:-:S05]  /*83d0*/  F2FP.F16.E4M3.UNPACK_B R5, R5 ;  /* 0x00000005ff05723e */ /* 0x000fca00020006ff */
[----:B------:R-:W-:-:S05]  /*83e0*/  HADD2.F32 R26, -RZ, R5.H0_H0 ;  /* 0x20000005ff1a7230 */ /* 0x000fca0000004100 */
[----:B------:R-:W-:-:S04]  /*83f0*/  FMUL R5, R26, R15 ;  /* 0x0000000f1a057220 */ /* 0x000fc80000400000 */
[----:B------:R-:W-:-:S05]  /*8400*/  FFMA R5, R22, R14, R5 ;  /* 0x0000000e16057223 */ /* 0x000fca0000000005 */
[----:B0-----:R-:W-:Y:S02]  /*8410*/  F2FP.SATFINITE.E4M3.F32.PACK_AB_MERGE_C R23, RZ, R5, RZ ;  /* 0x00000005ff17723e */ /* 0x001fe400048070ff */
[----:B------:R-:W-:-:S03]  /*8420*/  PRMT R5, RZ, 0x7610, R5 ;  /* 0x00007610ff057816 */ /* 0x000fc60000000005 */
[----:B------:R0:W-:Y:S01]  /*8430*/  @!P3 STG.E.U8 desc[UR18][R10.64+0xb1], R23 ;  /* 0x0000b1170a00b986 */ /* 0x0001e2000c101112 */
[----:B------:R-:W-:Y:S05]  /*8440*/  @P4 BRA `(.L_x_215) ;  /* 0x0000000000044947 */ /* 0x000fea0003800000 */
[----:B------:R0:W5:Y:S02]  /*8450*/  LDG.E.U8 R5, desc[UR18][R6.64+0xb0] ;  /* 0x0000b01206057981 */ /* 0x000164000c1e1100 */
.L_x_215:
[----:B------:R-:W-:Y:S05]  /*8460*/  BSYNC B1 ;  /* 0x0000000000017941 */ /* 0x000fea0003800000 */
.L_x_214:
        /* <DEDUP_REMOVED lines=12> */
.L_x_217:
[----:B------:R-:W-:Y:S05]  /*8530*/  BSYNC B1 ;  /* 0x0000000000017941 */ /* 0x000fea0003800000 */
.L_x_216:
        /* <DEDUP_REMOVED lines=12> */
.L_x_219:
[----:B------:R-:W-:Y:S05]  /*8600*/  BSYNC B1 ;  /* 0x0000000000017941 */ /* 0x000fea0003800000 */
.L_x_218:
        /* <DEDUP_REMOVED lines=12> */
.L_x_221:
[----:B------:R-:W-:Y:S05]  /*86d0*/  BSYNC B1 ;  /* 0x0000000000017941 */ /* 0x000fea0003800000 */
.L_x_220:
[----:B-----5:R-:W-:Y:S01]  /*86e0*/  LOP3.LUT R5, R5, 0xff, RZ, 0xc0, !PT ;  /* 0x000000ff05057812 */ /* 0x020fe200078ec0ff */
[----:B------:R-:W-:Y:S01]  /*86f0*/  BSSY B1, `(.L_x_222) ;  /* 0x000000b000017945 */ /* 0x000fe20003800000 */
[----:B------:R-:W-:Y:S02]  /*8700*/  ISETP.LT.OR P3, PT, R25, 0xb9, !P1 ;  /* 0x000000b91900780c */ /* 0x000fe40004f61670 */
[----:B------:R-:W-:-:S05]  /*8710*/  F2FP.F16.E4M3.UNPACK_B R5, R5 ;  /* 0x00000005ff05723e */ /* 0x000fca00020006ff */
[----:B0-2---:R-:W-:-:S05]  /*8720*/  HADD2.F32 R8, -RZ, R5.H0_H0 ;  /* 0x20000005ff087230 */ /* 0x005fca0000004100 */
[----:B------:R-:W-:-:S04]  /*8730*/  FMUL R5, R8, R15 ;  /* 0x0000000f08057220 */ /* 0x000fc80000400000 */
[----:B------:R-:W-:-:S05]  /*8740*/  FFMA R5, R18, R14, R5 ;  /* 0x0000000e12057223 */ /* 0x000fca0000000005 */
[----:B------:R-:W-:Y:S02]  /*8750*/  F2FP.SATFINITE.E4M3.F32.PACK_AB_MERGE_C R9, RZ, R5, RZ ;  /* 0x00000005ff09723e */ /* 0x000fe400048070ff */
[----:B------:R-:W-:-:S03]  /*8760*/  PRMT R5, RZ, 0x7610, R5 ;  /* 0x00007610ff057816 */ /* 0x000fc60000000005 */
[----:B------:R0:W-:Y:S01]  /*8770*/  @!P0 STG.E.U8 desc[UR18][R10.64+0xb9], R9 ;  /* 0x0000b9090a008986 */ /* 0x0001e2000c101112 */
[----:B------:R-:W-:Y:S05]  /*8780*/  @P3 BRA `(.L_x_223) ;  /* 0x0000000000043947 */ /* 0x000fea0003800000 */
[----:B------:R2:W5:Y:S02]  /*8790*/  LDG.E.U8 R5, desc[UR18][R6.64+0xb8] ;  /* 0x0000b81206057981 */ /* 0x000564000c1e1100 */
.L_x_223:
[----:B------:R-:W-:Y:S05]  /*87a0*/  BSYNC B1 ;  /* 0x0000000000017941 */ /* 0x000fea0003800000 */
.L_x_222:
        /* <DEDUP_REMOVED lines=8> */
[----:B0-----:R-:W-:-:S05]  /*8830*/  F2FP.SATFINITE.E4M3.F32.PACK_AB_MERGE_C R9, RZ, R8, RZ ;  /* 0x00000008ff09723e */ /* 0x001fca00048070ff */
[----:B------:R0:W-:Y:S01]  /*8840*/  @!P3 STG.E.U8 desc[UR18][R12.64+0xb8], R9 ;  /* 0x0000b8090c00b986 */ /* 0x0001e2000c101112 */
[----:B------:R-:W-:Y:S05]  /*8850*/  @P1 BRA `(.L_x_225) ;  /* 0x0000000000041947 */ /* 0x000fea0003800000 */
[----:B------:R0:W5:Y:S02]  /*8860*/  LDG.E.U8 R5, desc[UR18][R6.64+0xb9] ;  /* 0x0000b91206057981 */ /* 0x000164000c1e1100 */
.L_x_225:
[----:B------:R-:W-:Y:S05]  /*8870*/  BSYNC B1 ;  /* 0x0000000000017941 */ /* 0x000fea0003800000 */
.L_x_224:
[----:B------:R-:W-:Y:S05]  /*8880*/  @P1 BRA `(.L_x_226) ;  /* 0x0000001800281947 */ /* 0x000fea0003800000 */
[----:B-----5:R-:W-:-:S04]  /*8890*/  LOP3.LUT R5, R5, 0xff, RZ, 0xc0, !PT ;  /* 0x000000ff05057812 */ /* 0x020fc800078ec0ff */
[----:B------:R-:W-:-:S05]  /*88a0*/  F2FP.F16.E4M3.UNPACK_B R5, R5 ;  /* 0x00000005ff05723e */ /* 0x000fca00020006ff */
[----:B0-23--:R-:W-:-:S05]  /*88b0*/  HADD2.F32 R6, -RZ, R5.H0_H0 ;  /* 0x20000005ff067230 */ /* 0x00dfca0000004100 */
[----:B------:R-:W-:-:S04]  /*88c0*/  FMUL R5, R6, R15 ;  /* 0x0000000f06057220 */ /* 0x000fc80000400000 */
[----:B------:R-:W-:-:S05]  /*88d0*/  FFMA R5, R16, R14, R5 ;  /* 0x0000000e10057223 */ /* 0x000fca0000000005 */
[----:B------:R-:W-:-:S05]  /*88e0*/  F2FP.SATFINITE.E4M3.F32.PACK_AB_MERGE_C R5, RZ, R5, RZ ;  /* 0x00000005ff05723e */ /* 0x000fca00048070ff */
[----:B------:R0:W-:Y:S01]  /*88f0*/  STG.E.U8 desc[UR18][R12.64+0xb9], R5 ;  /* 0x0000b9050c007986 */ /* 0x0001e2000c101112 */
[----:B------:R-:W-:Y:S05]  /*8900*/  BRA `(.L_x_226) ;  /* 0x0000001800087947 */ /* 0x000fea0003800000 */
.L_x_33:
[----:B------:R-:W-:Y:S01]  /*8910*/  ISETP.GE.AND P1, PT, R30, 0x1, PT ;  /* 0x000000011e00780c */ /* 0x000fe20003f26270 */
[-C--:B--2---:R-:W-:Y:S01]  /*8920*/  FMUL R207, R207, R14.reuse ;  /* 0x0000000ecfcf7220 */ /* 0x084fe20000400000 */
[-C--:B------:R-:W-:Y:S01]  /*8930*/  FMUL R206, R206, R14.reuse ;  /* 0x0000000ecece7220 */ /* 0x080fe20000400000 */
[----:B------:R-:W-:Y:S01]  /*8940*/  ISETP.GE.AND P0, PT, R30, 0x9, PT ;  /* 0x000000091e00780c */ /* 0x000fe20003f06270 */
[-C--:B------:R-:W-:Y:S01]  /*8950*/  FMUL R205, R205, R14.reuse ;  /* 0x0000000ecdcd7220 */ /* 0x080fe20000400000 */
[C---:B------:R-:W-:Y:S01]  /*8960*/  ISETP.LT.OR P4, PT, R25.reuse, 0x1, !P1 ;  /* 0x000000011900780c */ /* 0x040fe20004f81670 */
[-C--:B------:R-:W-:Y:S01]  /*8970*/  FMUL R204, R204, R14.reuse ;  /* 0x0000000ecccc7220 */ /* 0x080fe20000400000 */
[----:B------:R-:W-:Y:S01]  /*8980*/  ISETP.LT.OR P5, PT, R25, 0x2, !P1 ;  /* 0x000000021900780c */ /* 0x000fe20004fa1670 */
[-C--:B------:R-:W-:Y:S01]  /*8990*/  FMUL R203, R203, R14.reuse ;  /* 0x0000000ecbcb7220 */ /* 0x080fe20000400000 */
[----:B------:R-:W-:Y:S01]  /*89a0*/  F2FP.SATFINITE.E4M3.F32.PACK_AB_MERGE_C R207, RZ, R207, RZ ;  /* 0x000000cfffcf723e */ /* 0x000fe200048070ff */
[----:B------:R-:W-:Y:S01]  /*89b0*/  FMUL R202, R202, R14 ;  /* 0x0000000ecaca7220 */ /* 0x000fe20000400000 */
[----:B------:R-:W-:Y:S01]  /*89c0*/  F2FP.SATFINITE.E4M3.F32.PACK_AB_MERGE_C R5, RZ, R206, RZ ;  /* 0x000000ceff05723e */ /* 0x000fe200048070ff */
[-C--:B------:R-:W-:Y:S01]  /*89d0*/  FMUL R201, R201, R14.reuse ;  /* 0x0000000ec9c97220 */ /* 0x080fe20000400000 */
[C---:B------:R-:W-:Y:S01]  /*89e0*/  ISETP.LT.OR P3, PT, R25.reuse, 0x1, !P0 ;  /* 0x000000011900780c */ /* 0x040fe20004761670 */
[-C--:B------:R-:W-:Y:S01]  /*89f0*/  FMUL R200, R200, R14.reuse ;  /* 0x0000000ec8c87220 */ /* 0x080fe20000400000 */
[----:B------:R-:W-:Y:S01]  /*8a00*/  ISETP.LT.OR P6, PT, R25, 0xa, !P1 ;  /* 0x0000000a1900780c */ /* 0x000fe20004fc1670 */
[-C--:B------:R-:W-:Y:S01]  /*8a10*/  FMUL R199, R199, R14.reuse ;  /* 0x0000000ec7c77220 */ /* 0x080fe20000400000 */
[----:B------:R-:W-:Y:S01]  /*8a20*/  F2FP.SATFINITE.E4M3.F32.PACK_AB_MERGE_C R205, RZ, R205, RZ ;  /* 0x000000cdffcd723e */ /* 0x000fe200048070ff */
[----:B------:R-:W-:Y:S01]  /*8a30*/  @!P4 STG.E.U8 desc[UR18][R10.64], R207 ;  /* 0x000000cf0a00c986 */ /* 0x000fe2000c101112 */
[C---:B------:R-:W-:Y:S01]  /*8a40*/  ISETP.LT.OR P4, PT, R25.reuse, 0x2, !P0 ;  /* 0x000000021900780c */ /* 0x040fe20004781670 */
[----:B------:R-:W-:Y:S01]  /*8a50*/  FMUL R198, R198, R14 ;  /* 0x0000000ec6c67220 */ /* 0x000fe20000400000 */
[----:B------:R-:W-:Y:S01]  /*8a60*/  F2FP.SATFINITE.E4M3.F32.PACK_AB_MERGE_C R7, RZ, R204, RZ ;  /* 0x000000ccff07723e */ /* 0x000fe200048070ff */
[----:B------:R0:W-:Y:S01]  /*8a70*/  @!P5 STG.E.U8 desc[UR18][R10.64+0x1], R5 ;  /* 0x000001050a00d986 */ /* 0x0001e2000c101112 */
[----:B------:R-:W-:Y:S01]  /*8a80*/  ISETP.LT.OR P5, PT, R25, 0x9, !P1 ;  /* 0x000000091900780c */ /* 0x000fe20004fa1670 */
[-C--:B------:R-:W-:Y:S01]  /*8a90*/  FMUL R197, R197, R14.reuse ;  /* 0x0000000ec5c57220 */ /* 0x080fe20000400000 */
[----:B------:R-:W-:Y:S01]  /*8aa0*/  F2FP.SATFINITE.E4M3.F32.PACK_AB_MERGE_C R203, RZ, R203, RZ ;  /* 0x000000cbffcb723e */ /* 0x000fe200048070ff */
[----:B------:R-:W-:Y:S01]  /*8ab0*/  @!P3 STG.E.U8 desc[UR18][R12.64], R205 ;  /* 0x000000cd0c00b986 */ /* 0x000fe2000c101112 */
[----:B------:R-:W-:Y:S01]  /*8ac0*/  ISETP.LT.OR P3, PT, R25, 0x9, !P0 ;  /* 0x000000091900780c */ /* 0x000fe20004761670 */
[-C--:B------:R-:W-:Y:S01]  /*8ad0*/  FMUL R196, R196, R14.reuse ;  /* 0x0000000ec4c47220 */ /* 0x080fe20000400000 */
[----:B------:R-:W-:Y:S01]  /*8ae0*/  F2FP.SATFINITE.E4M3.F32.PACK_AB_MERGE_C R201, RZ, R201, RZ ;  /* 0x000000c9ffc9723e */ /* 0x000fe200048070ff */
[-C--:B------:R-:W-:Y:S01]  /*8af0*/  FMUL R195, R195, R14.reuse ;  /* 0x0000000ec3c37220 */ /* 0x080fe20000400000 */
[----:B------:R-:W-:Y:S01]  /*8b00*/  F2FP.SATFINITE.E4M3.F32.PACK_AB_MERGE_C R199, RZ, R199, RZ ;  /* 0x000000c7ffc7723e */ /* 0x000fe200048070ff */
[----:B------:R1:W-:Y:S01]  /*8b10*/  @!P4 STG.E.U8 desc[UR18][R12.64+0x1], R7 ;  /* 0x000001070c00c986 */ /* 0x0003e2000c101112 */
[C---:B------:R-:W-:Y:S01]  /*8b20*/  ISETP.LT.OR P4, PT, R25.reuse, 0xa, !P0 ;  /* 0x0000000a1900780c */ /* 0x040fe20004781670 */
[----:B------:R-:W-:Y:S01]  /*8b30*/  FMUL R194, R194, R14 ;  /* 0x0000000ec2c27220 */ /* 0x000fe20000400000 */
[----:B0-----:R-:W-:Y:S01]  /*8b40*/  F2FP.SATFINITE.E4M3.F32.PACK_AB_MERGE_C R5, RZ, R202, RZ ;  /* 0x000000caff05723e */ /* 0x001fe200048070ff */
[----:B------:R-:W-:Y:S01]  /*8b50*/  @!P5 STG.E.U8 desc[UR18][R10.64+0x8], R203 ;  /* 0x000008cb0a00d986 */ /* 0x000fe2000c101112 */
[----:B------:R-:W-:Y:S01]  /*8b60*/  ISETP.LT.OR P5, PT, R25, 0x11, !P1 ;  /* 0x000000111900780c */ /* 0x000fe20004fa1670 */
[-C--:B------:R-:W-:Y:S01]  /*8b70*/  FMUL R193, R193, R14.reuse ;  /* 0x0000000ec1c17220 */ /* 0x080fe20000400000 */
[----:B------:R-:W-:Y:S01]  /*8b80*/  F2FP.SATFINITE.E4M3.F32.PACK_AB_MERGE_C R197, RZ, R197, RZ ;  /* 0x000000c5ffc5723e */ /* 0x000fe200048070ff */
[----:B------:R0:W-:Y:S01]  /*8b90*/  @!P6 STG.E.U8 desc[UR18][R10.64+0x9], R5 ;  /* 0x000009050a00e986 */ /* 0x0001e2000c101112 */
[----:B------:R-:W-:Y:S01]  /*8ba0*/  ISETP.LT.OR P6, PT, R25, 0x12, !P1 ;  /* 0x000000121900780c */ /* 0x000fe20004fc1670 */
[----:B------:R-:W-:Y:S01]  /*8bb0*/  FMUL R192, R192, R14 ;  /* 0x0000000ec0c07220 */ /* 0x000fe20000400000 */
[----:B------:R-:W-:Y:S01]  /*8bc0*/  F2FP.SATFINITE.E4M3.F32.PACK_AB_MERGE_C R195, RZ, R195, RZ ;  /* 0x000000c3ffc3723e */ /* 0x000fe200048070ff */
[----:B------:R-:W-:Y:S01]  /*8bd0*/  @!P3 STG.E.U8 desc[UR18][R12.64+0x8], R201 ;  /* 0x000008c90c00b986 */ /* 0x000fe2000c101112 */
[----:B-1----:R-:W-:Y:S01]  /*8be0*/  F2FP.SATFINITE.E4M3.F32.PACK_AB_MERGE_C R7, RZ, R200, RZ ;  /* 0x000000c8ff07723e */ /* 0x002fe200048070ff */
[-C--:B------:R-:W-:Y:S01]  /*8bf0*/  FMUL R191, R191, R14.reuse ;  /* 0x0000000ebfbf7220 */ /* 0x080fe20000400000 */
[C---:B------:R-:W-:Y:S01]  /*8c00*/  ISETP.LT.OR P3, PT, R25.reuse, 0x11, !P0 ;  /* 0x000000111900780c */ /* 0x040fe20004761670 */
[-C--:B------:R-:W-:Y:S01]  /*8c10*/  FMUL R190, R190, R14.reuse ;  /* 0x0000000ebebe7220 */ /* 0x080fe20000400000 */
[----:B------:R-:W-:Y:S01]  /*8c20*/  F2FP.SATFINITE.E4M3.F32.PACK_AB_MERGE_C R193, RZ, R193, RZ ;  /* 0x000000c1ffc1723e */ /* 0x000fe200048070ff */
[----:B------:R1:W-:Y:S01]  /*8c30*/  @!P4 STG.E.U8 desc[UR18][R12.64+0x9], R7 ;  /* 0x000009070c00c986 */ /* 0x0003e2000c101112 */
[----:B------:R-:W-:Y:S01]  /*8c40*/  ISETP.LT.OR P4, PT, R25, 0x12, !P0 ;  /* 0x000000121900780c */ /* 0x000fe20004781670 */
[----:B------:R-:W-:Y:S01]  /*8c50*/  FMUL R189, R189, R14 ;  /* 0x0000000ebdbd7220 */ /* 0x000fe20000400000 */
[----:B0-----:R-:W-:Y:S01]  /*8c60*/  F2FP.SATFINITE.E4M3.F32.PACK_AB_MERGE_C R5, RZ, R198, RZ ;  /* 0x000000c6ff05723e */ /* 0x001fe200048070ff */
[----:B------:R-:W-:Y:S01]  /*8c70*/  @!P5 STG.E.U8 desc[UR18][R10.64+0x10], R199 ;  /* 0x000010c70a00d986 */ /* 0x000fe2000c101112 */
[C---:B------:R-:W-:Y:S01]  /*8c80*/  ISETP.LT.OR P5, PT, R25.reuse, 0x19, !P1 ;  /* 0x000000191900780c */ /* 0x040fe20004fa1670 */
[-C--:B------:R-:W-:Y:S01]  /*8c90*/  FMUL R188, R188, R14.reuse ;  /* 0x0000000ebcbc7220 */ /* 0x080fe20000400000 */
[----:B------:R-:W-:Y:S01]  /*8ca0*/  F2FP.SATFINITE.E4M3.F32.PACK_AB_MERGE_C R191, RZ, R191, RZ ;  /* 0x000000bfffbf723e */ /* 0x000fe200048070ff */
[----:B------:R0:W-:Y:S01]  /*8cb0*/  @!P6 STG.E.U8 desc[UR18][R10.64+0x11], R5 ;  /* 0x000011050a00e986 */ /* 0x0001e2000c101112 */
[----:B------:R-:W-:Y:S01]  /*8cc0*/  ISETP.LT.OR P6, PT, R25, 0x1a, !P1 ;  /* 0x0000001a1900780c */ /* 0x000fe20004fc1670 */
[-C--:B------:R-:W-:Y:S01]  /*8cd0*/  FMUL R187, R187, R14.reuse ;  /* 0x0000000ebbbb7220 */ /* 0x080fe20000400000 */
[----:B------:R-:W-:Y:S01]  /*8ce0*/  FMUL R186, R186, R14 ;  /* 0x0000000ebaba7220 */ /* 0x000fe20000400000 */
[----:B-1----:R-:W-:Y:S01]  /*8cf0*/  F2FP.SATFINITE.E4M3.F32.PACK_AB_MERGE_C R7, RZ, R196, RZ ;  /* 0x000000c4ff07723e */ /* 0x002fe200048070ff */
[----:B------:R-:W-:Y:S01]  /*8d00*/  @!P3 STG.E.U8 desc[UR18][R12.64+0x10], R197 ;  /* 0x000010c50c00b986 */ /* 0x000fe2000c101112 */
[----:B------:R-:W-:Y:S01]  /*8d10*/  ISETP.LT.OR P3, PT, R25, 0x19, !P0 ;  /* 0x000000191900780c */ /* 0x000fe20004761670 */
        /* <DEDUP_REMOVED lines=35> */
[----:B------:R-:W-:Y:S01]  /*8f50*/  ISETP.LT.OR P3, PT, R25, 0x29, !P0 ;  /* 0x000000291900780c */ /* 0x000fe20004761670 */
[-C--:B------:R-:W-:Y:S01]  /*8f60*/  FMUL R175, R175, R14.reuse ;  /* 0x0000000eafaf7220 */ /* 0x080fe20000400000 */
[-C--:B------:R-:W-:Y:S01]  /*8f70*/  FMUL R174, R174, R14.reuse ;  /* 0x0000000eaeae7220 */ /* 0x080fe20000400000 */
        /* <DEDUP_REMOVED lines=203> */
[----:B------:R-:W-:Y:S01]  /*9c30*/  ISETP.LT.OR P5, PT, R25, 0x89, !P1 ;  /* 0x000000891900780c */ /* 0x000fe20004fa1670 */
[-C--:B------:R-:W-:Y:S01]  /*9c40*/  FMUL R18, R18, R14.reuse ;  /* 0x0000000e12127220 */ /* 0x080fe20000400000 */
[-C--:B------:R-:W-:Y:S01]  /*9c50*/  FMUL R17, R17, R14.reuse ;  /* 0x0000000e11117220 */ /* 0x080fe20000400000 */
[----:B------:R0:W-:Y:S01]  /*9c60*/  @!P6 STG.E.U8 desc[UR18][R10.64+0x81], R5 ;  /* 0x000081050a00e986 */ /* 0x0001e2000c101112 */
[----:B------:R-:W-:Y:S01]  /*9c70*/  ISETP.LT.OR P6, PT, R25, 0x8a, !P1 ;  /* 0x0000008a1900780c */ /* 0x000fe20004fc1670 */
[----:B------:R-:W-:Y:S01]  /*9c80*/  FMUL R16, R16, R14 ;  /* 0x0000000e10107220 */ /* 0x000fe20000400000 */
[----:B------:R-:W-:Y:S01]  /*9c90*/  F2FP.SATFINITE.E4M3.F32.PACK_AB_MERGE_C R21, RZ, R21, RZ ;  /* 0x00000015ff15723e */ /* 0x000fe200048070ff */
[----:B------:R-:W-:Y:S01]  /*9ca0*/  @!P3 STG.E.U8 desc[UR18][R12.64+0x80], R141 ;  /* 0x0000808d0c00b986 */ /* 0x000fe2000c101112 */
[----:B-1----:R-:W-:-:S02]  /*9cb0*/  F2FP.SATFINITE.E4M3.F32.PACK_AB_MERGE_C R7, RZ, R140, RZ ;  /* 0x0000008cff07723e */ /* 0x002fc400048070ff */
[C---:B------:R-:W-:Y:S02]  /*9cc0*/  ISETP.LT.OR P3, PT, R25.reuse, 0x89, !P0 ;  /* 0x000000891900780c */ /* 0x040fe40004761670 */
[----:B------:R-:W-:Y:S01]  /*9cd0*/  F2FP.SATFINITE.E4M3.F32.PACK_AB_MERGE_C R19, RZ, R19, RZ ;  /* 0x00000013ff13723e */ /* 0x000fe200048070ff */
[----:B------:R1:W-:Y:S01]  /*9ce0*/  @!P4 STG.E.U8 desc[UR18][R12.64+0x81], R7 ;  /* 0x000081070c00c986 */ /* 0x0003e2000c101112 */
[C---:B------:R-:W-:Y:S02]  /*9cf0*/  ISETP.LT.OR P4, PT, R25.reuse, 0x8a, !P0 ;  /* 0x0000008a1900780c */ /* 0x040fe40004781670 */
[----:B0-----:R-:W-:Y:S01]  /*9d00*/  F2FP.SATFINITE.E4M3.F32.PACK_AB_MERGE_C R5, RZ, R138, RZ ;  /* 0x0000008aff05723e */ /* 0x001fe200048070ff */
[----:B------:R-:W-:Y:S01]  /*9d10*/  @!P5 STG.E.U8 desc[UR18][R10.64+0x88], R139 ;  /* 0x0000888b0a00d986 */ /* 0x000fe2000c101112 */
[C---:B------:R-:W-:Y:S02]  /*9d20*/  ISETP.LT.OR P5, PT, R25.reuse, 0x91, !P1 ;  /* 0x000000911900780c */ /* 0x040fe40004fa1670 */
[----:B------:R-:W-:Y:S01]  /*9d30*/  F2FP.SATFINITE.E4M3.F32.PACK_AB_MERGE_C R17, RZ, R17, RZ ;  /* 0x00000011ff11723e */ /* 0x000fe200048070ff */
[----:B------:R0:W-:Y:S01]  /*9d40*/  @!P6 STG.E.U8 desc[UR18][R10.64+0x89], R5 ;  /* 0x000089050a00e986 */ /* 0x0001e2000c101112 */
[----:B------:R-:W-:-:S02]  /*9d50*/  ISETP.LT.OR P6, PT, R25, 0x92, !P1 ;  /* 0x000000921900780c */ /* 0x000fc40004fc1670 */
[----:B------:R-:W-:Y:S01]  /*9d60*/  F2FP.SATFINITE.E4M3.F32.PACK_AB_MERGE_C R9, RZ, R16, RZ ;  /* 0x00000010ff09723e */ /* 0x000fe200048070ff */
[----:B------:R-:W-:Y:S01]  /*9d70*/  @!P3 STG.E.U8 desc[UR18][R12.64+0x88], R137 ;  /* 0x000088890c00b986 */ /* 0x000fe2000c101112 */
[----:B-1----:R-:W-:Y:S02]  /*9d80*/  F2FP.SATFINITE.E4M3.F32.PACK_AB_MERGE_C R7, RZ, R136, RZ ;  /* 0x00000088ff07723e */ /* 0x002fe400048070ff */
[----:B------:R-:W-:-:S03]  /*9d90*/  ISETP.LT.OR P3, PT, R25, 0x91, !P0 ;  /* 0x000000911900780c */ /* 0x000fc60004761670 */
[----:B------:R1:W-:Y:S01]  /*9da0*/  @!P4 STG.E.U8 desc[UR18][R12.64+0x89], R7 ;  /* 0x000089070c00c986 */ /* 0x0003e2000c101112 */
[C---:B------:R-:W-:Y:S02]  /*9db0*/  ISETP.LT.OR P4, PT, R25.reuse, 0x92, !P0 ;  /* 0x000000921900780c */ /* 0x040fe40004781670 */
[----:B0-----:R-:W-:Y:S01]  /*9dc0*/  F2FP.SATFINITE.E4M3.F32.PACK_AB_MERGE_C R5, RZ, R134, RZ ;  /* 0x00000086ff05723e */ /* 0x001fe200048070ff */
[----:B------:R-:W-:Y:S01]  /*9dd0*/  @!P5 STG.E.U8 desc[UR18][R10.64+0x90], R135 ;  /* 0x000090870a00d986 */ /* 0x000fe2000c101112 */
[----:B------:R-:W-:-:S03]  /*9de0*/  ISETP.LT.OR P5, PT, R25, 0x99, !P1 ;  /* 0x000000991900780c */ /* 0x000fc60004fa1670 */
[----:B------:R0:W-:Y:S01]  /*9df0*/  @!P6 STG.E.U8 desc[UR18][R10.64+0x91], R5 ;  /* 0x000091050a00e986 */ /* 0x0001e2000c101112 */
[C---:B------:R-:W-:Y:S02]  /*9e00*/  ISETP.LT.OR P6, PT, R25.reuse, 0x9a, !P1 ;  /* 0x0000009a1900780c */ /* 0x040fe40004fc1670 */
[----:B-1----:R-:W-:Y:S01]  /*9e10*/  F2FP.SATFINITE.E4M3.F32.PACK_AB_MERGE_C R7, RZ, R132, RZ ;  /* 0x00000084ff07723e */ /* 0x002fe200048070ff */
[----:B------:R-:W-:Y:S01]  /*9e20*/  @!P3 STG.E.U8 desc[UR18][R12.64+0x90], R133 ;  /* 0x000090850c00b986 */ /* 0x000fe2000c101112 */
        /* <DEDUP_REMOVED lines=35> */
[C---:B------:R-:W-:Y:S02]  /*a060*/  ISETP.LT.OR P5, PT, R25.reuse, 0xb2, !P0 ;  /* 0x000000b21900780c */ /* 0x040fe400047a1670 */
[C---:B------:R-:W-:Y:S01]  /*a070*/  ISETP.LT.OR P1, PT, R25.reuse, 0xba, !P1 ;  /* 0x000000ba1900780c */ /* 0x040fe20004f21670 */
[----:B------:R0:W-:Y:S01]  /*a080*/  @!P6 STG.E.U8 desc[UR18][R10.64+0xb1], R5 ;  /* 0x0000b1050a00e986 */ /* 0x0001e2000c101112 */
[C---:B------:R-:W-:Y:S02]  /*a090*/  ISETP.LT.OR P6, PT, R25.reuse, 0xb9, !P0 ;  /* 0x000000b91900780c */ /* 0x040fe400047c1670 */
[----:B------:R-:W-:Y:S01]  /*a0a0*/  ISETP.LT.OR P0, PT, R25, 0xba, !P0 ;  /* 0x000000ba1900780c */ /* 0x000fe20004701670 */
[----:B------:R2:W-:Y:S01]  /*a0b0*/  @!P3 STG.E.U8 desc[UR18][R12.64+0xb0], R21 ;  /* 0x0000b0150c00b986 */ /* 0x0005e2000c101112 */
[----:B-1----:R-:W-:-:S02]  /*a0c0*/  F2FP.SATFINITE.E4M3.F32.PACK_AB_MERGE_C R7, RZ, R18, RZ ;  /* 0x00000012ff07723e */ /* 0x002fc400048070ff */
[----:B0-----:R-:W-:-:S05]  /*a0d0*/  F2FP.SATFINITE.E4M3.F32.PACK_AB_MERGE_C R5, RZ, R20, RZ ;  /* 0x00000014ff05723e */ /* 0x001fca00048070ff */
[----:B------:R2:W-:Y:S04]  /*a0e0*/  @!P5 STG.E.U8 desc[UR18][R12.64+0xb1], R5 ;  /* 0x0000b1050c00d986 */ /* 0x0005e8000c101112 */
[----:B------:R2:W-:Y:S04]  /*a0f0*/  @!P4 STG.E.U8 desc[UR18][R10.64+0xb8], R19 ;  /* 0x0000b8130a00c986 */ /* 0x0005e8000c101112 */
[----:B------:R2:W-:Y:S04]  /*a100*/  @!P1 STG.E.U8 desc[UR18][R10.64+0xb9], R7 ;  /* 0x0000b9070a009986 */ /* 0x0005e8000c101112 */
[----:B------:R2:W-:Y:S04]  /*a110*/  @!P6 STG.E.U8 desc[UR18][R12.64+0xb8], R17 ;  /* 0x0000b8110c00e986 */ /* 0x0005e8000c101112 */
[----:B------:R2:W-:Y:S02]  /*a120*/  @!P0 STG.E.U8 desc[UR18][R12.64+0xb9], R9 ;  /* 0x0000b9090c008986 */ /* 0x0005e4000c101112 */
.L_x_226:
[----:B------:R-:W-:Y:S05]  /*a130*/  BSYNC B0 ;  /* 0x0000000000007941 */ /* 0x000fea0003800000 */
.L_x_32:
[----:B------:R-:W-:Y:S01]  /*a140*/  ULDC UR6, c[0x0][0xc] ;  /* 0x0000030000067ab9 */ /* 0x000fe20000000800 */
[----:B------:R-:W-:Y:S01]  /*a150*/  ULDC UR7, c[0x0][0x10] ;  /* 0x0000040000077ab9 */ /* 0x000fe20000000800 */
[----:B0-2--5:R-:W0:Y:S01]  /*a160*/  LDC R5, c[0x0][0x14] ;  /* 0x00000500ff057b82 */ /* 0x025e220000000800 */
[----:B------:R-:W-:Y:S01]  /*a170*/  UIMAD.WIDE.U32 UR6, UR6, UR7, URZ ;  /* 0x00000007060672a5 */ /* 0x000fe2000f8e003f */
[----:B---3--:R-:W-:Y:S01]  /*a180*/  PRMT R6, RZ, 0x7610, R6 ;  /* 0x00007610ff067816 */ /* 0x008fe20000000006 */
[----:B------:R-:W-:-:S04]  /*a190*/  IMAD.MOV.U32 R7, RZ, RZ, -0x1 ;  /* 0xffffffffff077424 */ /* 0x000fc800078e00ff */
[----:B0-----:R-:W-:-:S04]  /*a1a0*/  IMAD.WIDE.U32 R2, R5, UR6, R2 ;  /* 0x0000000605027c25 */ /* 0x001fc8000f8e0002 */
[----:B------:R-:W-:Y:S01]  /*a1b0*/  IMAD R5, R5, UR7, RZ ;  /* 0x0000000705057c24 */ /* 0x000fe2000f8e02ff */
[----:B------:R-:W-:Y:S02]  /*a1c0*/  ULDC.64 UR6, c[0x0][0x650] ;  /* 0x0001940000067ab9 */ /* 0x000fe40000000a00 */
[----:B------:R-:W-:Y:S01]  /*a1d0*/  ISETP.GE.U32.AND P0, PT, R2, UR6, PT ;  /* 0x0000000602007c0c */ /* 0x000fe2000bf06070 */
[----:B------:R-:W-:Y:S02]  /*a1e0*/  IMAD.IADD R3, R3, 0x1, R5 ;  /* 0x0000000103037824 */ /* 0x000fe400078e0205 */
[----:B------:R-:W-:-:S03]  /*a1f0*/  IMAD.MOV.U32 R5, RZ, RZ, -0x1 ;  /* 0xffffffffff057424 */ /* 0x000fc600078e00ff */
[----:B------:R-:W-:-:S13]  /*a200*/  ISETP.GE.U32.AND.EX P0, PT, R3, UR7, PT, P0 ;  /* 0x0000000703007c0c */ /* 0x000fda000bf06100 */
[----:B------:R-:W-:Y:S05]  /*a210*/  @P0 BRA `(.L_x_227) ;  /* 0x0000000400600947 */ /* 0x000fea0003800000 */
[----:B------:R-:W0:Y:S01]  /*a220*/  S2R R20, SR_CTAID.X ;  /* 0x0000000000147919 */ /* 0x000e220000002500 */
[----:B----4-:R-:W2:Y:S01]  /*a230*/  LDC.64 R12, c[0x0][0x628] ;  /* 0x00018a00ff0c7b82 */ /* 0x010ea20000000a00 */
[----:B------:R-:W-:Y:S01]  /*a240*/  ULDC UR6, c[0x0][0x150] ;  /* 0x0000540000067ab9 */ /* 0x000fe20000000800 */
[----:B-1----:R-:W-:Y:S01]  /*a250*/  IMAD.MOV.U32 R10, RZ, RZ, R2 ;  /* 0x000000ffff0a7224 */ /* 0x002fe200078e0002 */
[----:B------:R-:W1:Y:S01]  /*a260*/  S2R R22, SR_CTAID.Y ;  /* 0x0000000000167919 */ /* 0x000e620000002600 */
[----:B------:R-:W-:-:S04]  /*a270*/  IMAD.MOV.U32 R11, RZ, RZ, R3 ;  /* 0x000000ffff0b7224 */ /* 0x000fc800078e0003 */
[----:B------:R-:W3:Y:S08]  /*a280*/  LDC R23, c[0x0][0x144] ;  /* 0x00005100ff177b82 */ /* 0x000ef00000000800 */
[----:B------:R-:W4:Y:S08]  /*a290*/  LDC R16, c[0x0][0x630] ;  /* 0x00018c00ff107b82 */ /* 0x000f300000000800 */
[----:B------:R-:W1:Y:S01]  /*a2a0*/  LDC.64 R18, c[0x0][0x620] ;  /* 0x00018800ff127b82 */ /* 0x000e620000000a00 */
[----:B--2---:R-:W-:-:S04]  /*a2b0*/  ISETP.NE.U32.AND P0, PT, R12, RZ, PT ;  /* 0x000000ff0c00720c */ /* 0x004fc80003f05070 */
[----:B------:R-:W-:Y:S02]  /*a2c0*/  ISETP.NE.AND.EX P0, PT, R13, RZ, PT, P0 ;  /* 0x000000ff0d00720c */ /* 0x000fe40003f05300 */
[----:B0-----:R-:W-:-:S05]  /*a2d0*/  I2FP.F32.U32 R5, R20 ;  /* 0x0000001400057245 */ /* 0x001fca0000201000 */
[----:B------:R-:W-:-:S04]  /*a2e0*/  FMUL R5, R5, UR6 ;  /* 0x0000000605057c20 */ /* 0x000fc80008400000 */
[----:B------:R0:W2:Y:S02]  /*a2f0*/  F2I.U32.TRUNC.NTZ R21, R5 ;  /* 0x0000000500157305 */ /* 0x0000a4000020f000 */
[----:B---34-:R-:W-:Y:S05]  /*a300*/  @!P0 BRA `(.L_x_228) ;  /* 0x0000000000288947 */ /* 0x018fea0003800000 */
[----:B0-----:R-:W0:Y:S02]  /*a310*/  LDC R5, c[0x0][0x634] ;  /* 0x00018d00ff057b82 */ /* 0x001e240000000800 */
        /* <DEDUP_REMOVED lines=9> */
.L_x_228:
[-CC-:B------:R-:W-:Y:S01]  /*a3b0*/  SHF.R.U64 R17, R10, R16.reuse, R11.reuse ;  /* 0x000000100a117219 */ /* 0x180fe2000000120b */
[----:B------:R-:W3:Y:S01]  /*a3c0*/  LDC.64 R28, c[0x0][0x640] ;  /* 0x00019000ff1c7b82 */ /* 0x000ee20000000a00 */
[----:B0-----:R-:W-:Y:S01]  /*a3d0*/  SHF.R.U32.HI R5, RZ, R16, R11 ;  /* 0x00000010ff057219 */ /* 0x001fe2000001160b */
[----:B--2---:R-:W-:Y:S01]  /*a3e0*/  IMAD.MOV R21, RZ, RZ, -R21 ;  /* 0x000000ffff157224 */ /* 0x004fe200078e0a15 */
[----:B------:R-:W-:Y:S01]  /*a3f0*/  IADD3 R9, P0, RZ, -R17, RZ ;  /* 0x80000011ff097210 */ /* 0x000fe20007f1e0ff */
[----:B------:R-:W-:Y:S02]  /*a400*/  ULDC UR6, c[0x0][0x154] ;  /* 0x0000550000067ab9 */ /* 0x000fe40000000800 */
[----:B------:R-:W-:Y:S02]  /*a410*/  IMAD R23, R23, R21, R20 ;  /* 0x0000001517177224 */ /* 0x000fe400078e0214 */
[----:B------:R-:W0:Y:S01]  /*a420*/  LDC R10, c[0x0][0x618] ;  /* 0x00018600ff0a7b82 */ /* 0x000e220000000800 */
[----:B------:R-:W-:-:S02]  /*a430*/  IMAD.X R5, RZ, RZ, ~R5, P0 ;  /* 0x000000ffff057224 */ /* 0x000fc400000e0e05 */
[----:B-1----:R-:W-:-:S04]  /*a440*/  IMAD.WIDE.U32 R6, R9, R18, R2 ;  /* 0x0000001209067225 */ /* 0x002fc800078e0002 */
[----:B------:R-:W-:Y:S01]  /*a450*/  IMAD R8, R5, R18, RZ ;  /* 0x0000001205087224 */ /* 0x000fe200078e02ff */
[----:B------:R-:W1:Y:S03]  /*a460*/  LDC R24, c[0x0][0x608] ;  /* 0x00018200ff187b82 */ /* 0x000e660000000800 */
[----:B------:R-:W-:Y:S02]  /*a470*/  IMAD R5, R9, R19, R8 ;  /* 0x0000001309057224 */ /* 0x000fe400078e0208 */
[----:B------:R-:W-:Y:S02]  /*a480*/  IMAD.MOV.U32 R9, RZ, RZ, 0x1 ;  /* 0x00000001ff097424 */ /* 0x000fe400078e00ff */
[----:B------:R-:W-:Y:S01]  /*a490*/  IMAD.IADD R5, R7, 0x1, R5 ;  /* 0x0000000107057824 */ /* 0x000fe200078e0205 */
[----:B------:R-:W2:Y:S01]  /*a4a0*/  LDC R26, c[0x0][0x658] ;  /* 0x00019600ff1a7b82 */ /* 0x000ea20000000800 */
[----:B------:R-:W-:-:S02]  /*a4b0*/  I2FP.F32.U32 R7, R22 ;  /* 0x0000001600077245 */ /* 0x000fc40000201000 */
[----:B---3--:R-:W-:-:S03]  /*a4c0*/  ISETP.NE.U32.AND P0, PT, R28, RZ, PT ;  /* 0x000000ff1c00720c */ /* 0x008fc60003f05070 */
[----:B------:R-:W-:Y:S01]  /*a4d0*/  FMUL R8, R7, UR6 ;  /* 0x0000000607087c20 */ /* 0x000fe20008400000 */
[----:B------:R-:W-:Y:S01]  /*a4e0*/  ISETP.NE.AND.EX P0, PT, R29, RZ, PT, P0 ;  /* 0x000000ff1d00720c */ /* 0x000fe20003f05300 */
[----:B------:R-:W3:Y:S01]  /*a4f0*/  LDC R21, c[0x0][0x148] ;  /* 0x00005200ff157b82 */ /* 0x000ee20000000800 */
[-CC-:B0-----:R-:W-:Y:S01]  /*a500*/  SHF.R.U64 R16, R6, R10.reuse, R5.reuse ;  /* 0x0000000a06107219 */ /* 0x181fe20000001205 */
[----:B------:R0:W4:Y:S01]  /*a510*/  F2I.U32.TRUNC.NTZ R18, R8 ;  /* 0x0000000800127305 */ /* 0x000122000020f000 */
[----:B------:R-:W-:Y:S01]  /*a520*/  SHF.R.U32.HI R5, RZ, R10, R5 ;  /* 0x0000000aff057219 */ /* 0x000fe20000011605 */
[----:B------:R-:W-:-:S04]  /*a530*/  IMAD.MOV.U32 R7, RZ, RZ, -0x1 ;  /* 0xffffffffff077424 */ /* 0x000fc800078e00ff */
[----:B------:R-:W0:Y:S01]  /*a540*/  LDC R20, c[0x0][0x600] ;  /* 0x00018000ff147b82 */ /* 0x000e220000000800 */
[-CC-:B-1----:R-:W-:Y:S02]  /*a550*/  SHF.R.U64 R12, R16, R24.reuse, R5.reuse ;  /* 0x00000018100c7219 */ /* 0x182fe40000001205 */
[----:B------:R-:W-:-:S05]  /*a560*/  SHF.R.U32.HI R5, RZ, R24, R5 ;  /* 0x00000018ff057219 */ /* 0x000fca0000011605 */
[----:B------:R-:W1:Y:S01]  /*a570*/  LDC R27, c[0x0][0x648] ;  /* 0x00019200ff1b7b82 */ /* 0x000e620000000800 */
[-C--:B--2---:R-:W-:Y:S02]  /*a580*/  SHF.L.U32 R6, R7, R26.reuse, RZ ;  /* 0x0000001a07067219 */ /* 0x084fe400000006ff */
[-CC-:B------:R-:W-:Y:S02]  /*a590*/  SHF.R.U64 R19, R12, R26.reuse, R5.reuse ;  /* 0x0000001a0c137219 */ /* 0x180fe40000001205 */
[----:B------:R-:W-:Y:S02]  /*a5a0*/  SHF.R.U32.HI R7, RZ, R26, R5 ;  /* 0x0000001aff077219 */ /* 0x000fe40000011605 */
[----:B------:R-:W-:Y:S01]  /*a5b0*/  LOP3.LUT R25, RZ, R6, RZ, 0x33, !PT ;  /* 0x00000006ff197212 */ /* 0x000fe200078e33ff */
[----:B------:R-:W2:Y:S01]  /*a5c0*/  LDC R30, c[0x0][0x638] ;  /* 0x00018e00ff1e7b82 */ /* 0x000ea20000000800 */
[----:B------:R-:W-:Y:S01]  /*a5d0*/  SHF.L.U32 R26, R9, R26, RZ ;  /* 0x0000001a091a7219 */ /* 0x000fe200000006ff */
[----:B------:R-:W-:-:S06]  /*a5e0*/  IMAD.MOV.U32 R6, RZ, RZ, R19 ;  /* 0x000000ffff067224 */ /* 0x000fcc00078e0013 */
[----:B------:R-:W0:Y:S01]  /*a5f0*/  LDC R31, c[0x0][0x610] ;  /* 0x00018400ff1f7b82 */ /* 0x000e220000000800 */
[----:B----4-:R-:W-:Y:S05]  /*a600*/  @!P0 BRA `(.L_x_229) ;  /* 0x0000000000288947 */ /* 0x010fea0003800000 */
[----:B------:R-:W4:Y:S02]  /*a610*/  LDC R6, c[0x0][0x64c] ;  /* 0x00019300ff067b82 */ /* 0x000f240000000800 */
[----:B----4-:R-:W-:-:S05]  /*a620*/  IADD3 R5, P0, R19, R6, RZ ;  /* 0x0000000613057210 */ /* 0x010fca0007f1e0ff */
[----:B------:R-:W-:-:S04]  /*a630*/  IMAD.X R13, RZ, RZ, R7, P0 ;  /* 0x000000ffff0d7224 */ /* 0x000fc800000e0607 */
[----:B------:R-:W-:-:S04]  /*a640*/  IMAD.WIDE.U32 R6, R13, R28, RZ ;  /* 0x0000001c0d067225 */ /* 0x000fc800078e00ff */
[----:B0-----:R-:W-:-:S04]  /*a650*/  IMAD.WIDE.U32 R8, P0, R5, R29, R6 ;  /* 0x0000001d05087225 */ /* 0x001fc80007800006 */
[----:B------:R-:W-:-:S04]  /*a660*/  IMAD.WIDE.U32 R6, R5, R28, RZ ;  /* 0x0000001c05067225 */ /* 0x000fc800078e00ff */
[----:B------:R-:W-:Y:S01]  /*a670*/  IMAD.X R11, RZ, RZ, RZ, P0 ;  /* 0x000000ffff0b7224 */ /* 0x000fe200000e06ff */
[----:B------:R-:W-:Y:S01]  /*a680*/  IADD3 RZ, P0, R7, R8, RZ ;  /* 0x0000000807ff7210 */ /* 0x000fe20007f1e0ff */
[----:B------:R-:W-:-:S04]  /*a690*/  IMAD.MOV.U32 R10, RZ, RZ, R9 ;  /* 0x000000ffff0a7224 */ /* 0x000fc800078e0009 */
[----:B------:R-:W-:-:S08]  /*a6a0*/  IMAD.WIDE.U32.X R6, R13, R29, R10, P0 ;  /* 0x0000001d0d067225 */ /* 0x000fd000000e040a */
.L_x_229:
[----:B-1----:R-:W-:Y:S01]  /*a6b0*/  SHF.R.U64 R5, R6, R27, R7 ;  /* 0x0000001b06057219 */ /* 0x002fe20000001207 */
[----:B0-----:R-:W-:Y:S01]  /*a6c0*/  VIADD R7, R20, 0xffffffff ;  /* 0xffffffff14077836 */ /* 0x001fe20000000000 */
[----:B------:R-:W-:Y:S01]  /*a6d0*/  LOP3.LUT R24, R12, R25, RZ, 0xc0, !PT ;  /* 0x000000190c187212 */ /* 0x000fe200078ec0ff */
[----:B------:R-:W-:Y:S02]  /*a6e0*/  IMAD.MOV R18, RZ, RZ, -R18 ;  /* 0x000000ffff127224 */ /* 0x000fe400078e0a12 */
[----:B------:R-:W-:Y:S01]  /*a6f0*/  IMAD.MOV R6, RZ, RZ, -R5 ;  /* 0x000000ffff067224 */ /* 0x000fe200078e0a05 */
[----:B------:R-:W-:Y:S01]  /*a700*/  LOP3.LUT R16, R16, R7, RZ, 0xc0, !PT ;  /* 0x0000000710107212 */ /* 0x000fe200078ec0ff */
[----:B------:R-:W-:Y:S02]  /*a710*/  IMAD R24, R26, R5, R24 ;  /* 0x000000051a187224 */ /* 0x000fe400078e0218 */
[----:B---3--:R-:W-:Y:S02]  /*a720*/  @P2 IMAD R23, R21, R18, R22 ;  /* 0x0000001215172224 */ /* 0x008fe400078e0216 */
[----:B--2---:R-:W-:-:S02]  /*a730*/  IMAD R5, R6, R30, R19 ;  /* 0x0000001e06057224 */ /* 0x004fc400078e0213 */
[----:B------:R-:W-:Y:S02]  /*a740*/  IMAD R24, R24, R31, R23 ;  /* 0x0000001f18187224 */ /* 0x000fe400078e0217 */
[----:B------:R-:W-:Y:S02]  /*a750*/  IMAD R5, R5, R20, R16 ;  /* 0x0000001405057224 */ /* 0x000fe400078e0210 */
[----:B------:R-:W-:-:S03]  /*a760*/  IMAD.MOV.U32 R6, RZ, RZ, 0x1 ;  /* 0x00000001ff067424 */ /* 0x000fc600078e00ff */
[----:B------:R-:W-:Y:S02]  /*a770*/  SEL R7, R5, R24, !P2 ;  /* 0x0000001805077207 */ /* 0x000fe40005000000 */
[----:B------:R-:W-:Y:S01]  /*a780*/  SEL R24, R24, R5, !P2 ;  /* 0x0000000518187207 */ /* 0x000fe20005000000 */
[----:B------:R-:W-:-:S07]  /*a790*/  IMAD.MOV.U32 R5, RZ, RZ, R17 ;  /* 0x000000ffff057224 */ /* 0x000fce00078e0011 */
.L_x_227:
[----:B------:R-:W-:Y:S01]  /*a7a0*/  LOP3.LUT P0, RZ, R6, 0xff, RZ, 0xc0, !PT ;  /* 0x000000ff06ff7812 */ /* 0x000fe2000780c0ff */
[----:B------:R-:W-:-:S12]  /*a7b0*/  IMAD.MOV.U32 R6, RZ, RZ, R24 ;  /* 0x000000ffff067224 */ /* 0x000fd800078e0018 */
[----:B------:R-:W-:Y:S05]  /*a7c0*/  @P0 BRA `(.L_x_230) ;  /* 0xffffff6800700947 */ /* 0x000fea000383ffff */
[----:B------:R-:W-:Y:S05]  /*a7d0*/  EXIT ;  /* 0x000000000000794d */ /* 0x000fea0003800000 */
.L_x_4:
[----:B0-----:R-:W-:Y:S01]  /*a7e0*/  ULDC.64 UR4, c[0x0][0x650] ;  /* 0x0001940000047ab9 */ /* 0x001fe20000000a00 */
        /* <DEDUP_REMOVED lines=25> */
.L_x_232:
[--C-:B------:R-:W-:Y:S01]  /*a980*/  SHF.R.U64 R16, R14, R18, R15.reuse ;  /* 0x000000120e107219 */ /* 0x100fe2000000120f */
[----:B------:R-:W0:Y:S01]  /*a990*/  LDC R22, c[0x0][0x618] ;  /* 0x00018600ff167b82 */ /* 0x000e220000000800 */
[----:B------:R-:W-:Y:S01]  /*a9a0*/  I2FP.F32.U32 R7, R8 ;  /* 0x0000000800077245 */ /* 0x000fe20000201000 */
[----:B------:R-:W-:Y:S01]  /*a9b0*/  ULDC UR4, c[0x0][0x150] ;  /* 0x0000540000047ab9 */ /* 0x000fe20000000800 */
[----:B------:R-:W-:Y:S02]  /*a9c0*/  SHF.R.U32.HI R6, RZ, R18, R15 ;  /* 0x00000012ff067219 */ /* 0x000fe4000001160f */
[----:B------:R-:W-:Y:S01]  /*a9d0*/  IADD3 R9, P0, RZ, -R16, RZ ;  /* 0x80000010ff097210 */ /* 0x000fe20007f1e0ff */
[----:B------:R-:W-:Y:S01]  /*a9e0*/  FMUL R13, R7, UR4 ;  /* 0x00000004070d7c20 */ /* 0x000fe20008400000 */
[----:B------:R-:W-:Y:S01]  /*a9f0*/  ULDC UR4, c[0x0][0x154] ;  /* 0x0000550000047ab9 */ /* 0x000fe20000000800 */
[----:B------:R-:W1:Y:S02]  /*aa00*/  LDC.64 R24, c[0x0][0x640] ;  /* 0x00019000ff187b82 */ /* 0x000e640000000a00 */
[----:B------:R-:W-:-:S02]  /*aa10*/  IMAD.X R11, RZ, RZ, ~R6, P0 ;  /* 0x000000ffff0b7224 */ /* 0x000fc400000e0e06 */
[----:B------:R-:W2:Y:S01]  /*aa20*/  F2I.U32.TRUNC.NTZ R13, R13 ;  /* 0x0000000d000d7305 */ /* 0x000ea2000020f000 */
[----:B------:R-:W-:-:S03]  /*aa30*/  IMAD.WIDE.U32 R6, R9, R20, R2 ;  /* 0x0000001409067225 */ /* 0x000fc600078e0002 */
[----:B------:R-:W3:Y:S01]  /*aa40*/  LDC R15, c[0x0][0x144] ;  /* 0x00005100ff0f7b82 */ /* 0x000ee20000000800 */
[----:B------:R-:W-:-:S04]  /*aa50*/  IMAD R12, R11, R20, RZ ;  /* 0x000000140b0c7224 */ /* 0x000fc800078e02ff */
[----:B------:R-:W-:Y:S02]  /*aa60*/  IMAD R9, R9, R21, R12 ;  /* 0x0000001509097224 */ /* 0x000fe400078e020c */
[----:B------:R-:W-:Y:S01]  /*aa70*/  IMAD.MOV.U32 R12, RZ, RZ, -0x1 ;  /* 0xffffffffff0c7424 */ /* 0x000fe200078e00ff */
[----:B------:R-:W4:Y:S01]  /*aa80*/  LDC R18, c[0x0][0x608] ;  /* 0x00018200ff127b82 */ /* 0x000f220000000800 */
[----:B------:R-:W-:Y:S01]  /*aa90*/  IMAD.IADD R7, R7, 0x1, R9 ;  /* 0x0000000107077824 */ /* 0x000fe200078e0209 */
[----:B------:R-:W-:-:S04]  /*aaa0*/  I2FP.F32.U32 R9, R10 ;  /* 0x0000000a00097245 */ /* 0x000fc80000201000 */
[-C--:B0-----:R-:W-:Y:S01]  /*aab0*/  SHF.R.U64 R14, R6, R22.reuse, R7 ;  /* 0x00000016060e7219 */ /* 0x081fe20000001207 */
[----:B--2---:R-:W-:Y:S01]  /*aac0*/  IMAD.MOV R6, RZ, RZ, -R13 ;  /* 0x000000ffff067224 */ /* 0x004fe200078e0a0d */
[----:B------:R-:W0:Y:S01]  /*aad0*/  LDC R11, c[0x0][0x658] ;  /* 0x00019600ff0b7b82 */ /* 0x000e220000000800 */
[----:B-1----:R-:W-:Y:S01]  /*aae0*/  ISETP.NE.U32.AND P0, PT, R24, RZ, PT ;  /* 0x000000ff1800720c */ /* 0x002fe20003f05070 */
[----:B------:R-:W-:Y:S01]  /*aaf0*/  FMUL R9, R9, UR4 ;  /* 0x0000000409097c20 */ /* 0x000fe20008400000 */
[----:B------:R-:W-:Y:S02]  /*ab00*/  SHF.R.U32.HI R7, RZ, R22, R7 ;  /* 0x00000016ff077219 */ /* 0x000fe40000011607 */
[----:B------:R-:W-:-:S03]  /*ab10*/  ISETP.NE.AND.EX P0, PT, R25, RZ, PT, P0 ;  /* 0x000000ff1900720c */ /* 0x000fc60003f05300 */
[----:B------:R-:W1:Y:S01]  /*ab20*/  LDC R21, c[0x0][0x148] ;  /* 0x00005200ff157b82 */ /* 0x000e620000000800 */
[----:B---3--:R-:W-:Y:S02]  /*ab30*/  IMAD R22, R15, R6, R8 ;  /* 0x000000060f167224 */ /* 0x008fe400078e0208 */
[----:B------:R-:W-:-:S05]  /*ab40*/  IMAD.MOV.U32 R8, RZ, RZ, 0x1 ;  /* 0x00000001ff087424 */ /* 0x000fca00078e00ff */
[----:B------:R-:W2:Y:S01]  /*ab50*/  LDC R20, c[0x0][0x600] ;  /* 0x00018000ff147b82 */ /* 0x000ea20000000800 */
[-CC-:B----4-:R-:W-:Y:S02]  /*ab60*/  SHF.R.U64 R17, R14, R18.reuse, R7.reuse ;  /* 0x000000120e117219 */ /* 0x190fe40000001207 */
[----:B------:R-:W-:Y:S02]  /*ab70*/  SHF.R.U32.HI R6, RZ, R18, R7 ;  /* 0x00000012ff067219 */ /* 0x000fe40000011607 */
[----:B------:R3:W4:Y:S03]  /*ab80*/  F2I.U32.TRUNC.NTZ R18, R9 ;  /* 0x0000000900127305 */ /* 0x000726000020f000 */
[----:B------:R-:W1:Y:S01]  /*ab90*/  LDC R23, c[0x0][0x648] ;  /* 0x00019200ff177b82 */ /* 0x000e620000000800 */
[-C--:B0-----:R-:W-:Y:S02]  /*aba0*/  SHF.R.U64 R19, R17, R11.reuse, R6 ;  /* 0x0000000b11137219 */ /* 0x081fe40000001206 */
[----:B------:R-:W-:-:S02]  /*abb0*/  SHF.L.U32 R12, R12, R11, RZ ;  /* 0x0000000b0c0c7219 */ /* 0x000fc400000006ff */
[-C--:B------:R-:W-:Y:S01]  /*abc0*/  SHF.R.U32.HI R7, RZ, R11.reuse, R6 ;  /* 0x0000000bff077219 */ /* 0x080fe20000011606 */
[----:B------:R-:W-:Y:S01]  /*abd0*/  IMAD.MOV.U32 R6, RZ, RZ, R19 ;  /* 0x000000ffff067224 */ /* 0x000fe200078e0013 */
[----:B------:R-:W-:Y:S01]  /*abe0*/  SHF.L.U32 R27, R8, R11, RZ ;  /* 0x0000000b081b7219 */ /* 0x000fe200000006ff */
[----:B------:R-:W0:Y:S01]  /*abf0*/  LDC R26, c[0x0][0x638] ;  /* 0x00018e00ff1a7b82 */ /* 0x000e220000000800 */
[----:B------:R-:W-:-:S07]  /*ac00*/  LOP3.LUT R28, RZ, R12, RZ, 0x33, !PT ;  /* 0x0000000cff1c7212 */ /* 0x000fce00078e33ff */
[----:B------:R-:W0:Y:S01]  /*ac10*/  LDC R29, c[0x0][0x610] ;  /* 0x00018400ff1d7b82 */ /* 0x000e220000000800 */
[----:B---34-:R-:W-:Y:S05]  /*ac20*/  @!P0 BRA `(.L_x_233) ;  /* 0x0000000000288947 */ /* 0x018fea0003800000 */
        /* <DEDUP_REMOVED lines=10> */
.L_x_233:
[----:B-1----:R-:W-:Y:S01]  /*acd0*/  SHF.R.U64 R7, R6, R23, R7 ;  /* 0x0000001706077219 */ /* 0x002fe20000001207 */
[----:B--2---:R-:W-:Y:S01]  /*ace0*/  VIADD R9, R20, 0xffffffff ;  /* 0xffffffff14097836 */ /* 0x004fe20000000000 */
[----:B------:R-:W-:Y:S01]  /*acf0*/  LOP3.LUT R6, R17, R28, RZ, 0xc0, !PT ;  /* 0x0000001c11067212 */ /* 0x000fe200078ec0ff */
[----:B------:R-:W-:Y:S02]  /*ad00*/  IMAD.MOV R18, RZ, RZ, -R18 ;  /* 0x000000ffff127224 */ /* 0x000fe400078e0a12 */
[----:B------:R-:W-:Y:S02]  /*ad10*/  IMAD.MOV R8, RZ, RZ, -R7 ;  /* 0x000000ffff087224 */ /* 0x000fe400078e0a07 */
[----:B------:R-:W-:Y:S01]  /*ad20*/  IMAD R11, R27, R7, R6 ;  /* 0x000000071b0b7224 */ /* 0x000fe200078e0206 */
[----:B------:R-:W-:Y:S01]  /*ad30*/  LOP3.LUT R7, R14, R9, RZ, 0xc0, !PT ;  /* 0x000000090e077212 */ /* 0x000fe200078ec0ff */
[----:B------:R-:W-:Y:S02]  /*ad40*/  @P2 IMAD R22, R21, R18, R10 ;  /* 0x0000001215162224 */ /* 0x000fe400078e020a */
[----:B0-----:R-:W-:-:S02]  /*ad50*/  IMAD R6, R8, R26, R19 ;  /* 0x0000001a08067224 */ /* 0x001fc400078e0213 */
[----:B------:R-:W-:Y:S02]  /*ad60*/  IMAD R11, R11, R29, R22 ;  /* 0x0000001d0b0b7224 */ /* 0x000fe400078e0216 */
[----:B------:R-:W-:Y:S02]  /*ad70*/  IMAD R6, R6, R20, R7 ;  /* 0x0000001406067224 */ /* 0x000fe400078e0207 */
[----:B------:R-:W-:-:S03]  /*ad80*/  IMAD.MOV.U32 R8, RZ, RZ, 0x1 ;  /* 0x00000001ff087424 */ /* 0x000fc600078e00ff */
[----:B------:R-:W-:Y:S02]  /*ad90*/  SEL R14, R6, R11, !P2 ;  /* 0x0000000b060e7207 */ /* 0x000fe40005000000 */
[----:B------:R-:W-:Y:S01]  /*ada0*/  SEL R11, R11, R6, !P2 ;  /* 0x000000060b0b7207 */ /* 0x000fe20005000000 */
[----:B------:R-:W-:Y:S01]  /*adb0*/  IMAD.MOV.U32 R6, RZ, RZ, R16 ;  /* 0x000000ffff067224 */ /* 0x000fe200078e0010 */
[----:B------:R-:W-:-:S07]  /*adc0*/  PRMT R7, R8, 0x7610, R7 ;  /* 0x0000761008077816 */ /* 0x000fce0000000007 */
.L_x_231:
[----:B------:R-:W-:-:S08]  /*add0*/  NOP ;  /* 0x0000000000007918 */ /* 0x000fd00000000000 */
[----:B------:R-:W0:-:S00]  /*ade0*/  USETMAXREG.DEALLOC.CTAPOOL 0x28 ;  /* 0x00000028000079c8 */ /* 0x000e0000080e0500 */
[----:B0-----:R-:W-:-:S13]  /*adf0*/  ISETP.NE.AND P0, PT, R5, RZ, PT ;  /* 0x000000ff0500720c */ /* 0x001fda0003f05270 */
[----:B------:R-:W-:Y:S05]  /*ae00*/  @P0 EXIT ;  /* 0x000000000000094d */ /* 0x000fea0003800000 */
[----:B------:R-:W-:Y:S01]  /*ae10*/  LOP3.LUT P0, RZ, R7, 0xff, RZ, 0xc0, !PT ;  /* 0x000000ff07ff7812 */ /* 0x000fe2000780c0ff */
[----:B------:R-:W-:Y:S02]  /*ae20*/  IMAD.MOV.U32 R5, RZ, RZ, 0x1 ;  /* 0x00000001ff057424 */ /* 0x000fe400078e00ff */
[----:B------:R-:W-:-:S10]  /*ae30*/  IMAD.MOV.U32 R13, RZ, RZ, RZ ;  /* 0x000000ffff0d7224 */ /* 0x000fd400078e00ff */
[----:B------:R-:W-:Y:S05]  /*ae40*/  @!P0 BRA `(.L_x_234) ;  /* 0x0000000c00308947 */ /* 0x000fea0003800000 */
[----:B------:R-:W0:Y:S01]  /*ae50*/  LDC R5, c[0x0][0x28c] ;  /* 0x0000a300ff057b82 */ /* 0x000e220000000800 */
[----:B------:R-:W-:Y:S01]  /*ae60*/  ULDC UR5, c[0x0][0x600] ;  /* 0x0001800000057ab9 */ /* 0x000fe20000000800 */
[----:B------:R-:W-:Y:S01]  /*ae70*/  ULDC UR4, c[0x0][0xc] ;  /* 0x0000030000047ab9 */ /* 0x000fe20000000800 */
[----:B------:R-:W-:Y:S01]  /*ae80*/  UIADD3 UR16, UR5, -0x1, URZ ;  /* 0xffffffff05107890 */ /* 0x000fe2000fffe03f */
[C---:B------:R-:W-:Y:S01]  /*ae90*/  LOP3.LUT P3, RZ, R0.reuse, 0x7f, RZ, 0xc0, !PT ;  /* 0x0000007f00ff7812 */ /* 0x040fe2000786c0ff */
[----:B------:R-:W-:Y:S01]  /*aea0*/  ULDC UR6, c[0x0][0x658] ;  /* 0x0001960000067ab9 */ /* 0x000fe20000000800 */
[----:B------:R-:W-:Y:S01]  /*aeb0*/  ULDC UR5, c[0x0][0x10] ;  /* 0x0000040000057ab9 */ /* 0x000fe20000000800 */
[----:B------:R-:W-:Y:S01]  /*aec0*/  UMOV UR7, 0xffffffff ;  /* 0xffffffff00077882 */ /* 0x000fe20000000000 */
[----:B------:R-:W-:Y:S01]  /*aed0*/  UMOV UR8, 0x1 ;  /* 0x0000000100087882 */ /* 0x000fe20000000000 */
[----:B------:R-:W-:Y:S01]  /*aee0*/  UIMAD.WIDE.U32 UR4, UR4, UR5, URZ ;  /* 0x00000005040472a5 */ /* 0x000fe2000f8e003f */
[----:B------:R-:W-:Y:S01]  /*aef0*/  LOP3.LUT P0, RZ, R0, 0x1f, RZ, 0xc0, !PT ;  /* 0x0000001f00ff7812 */ /* 0x000fe2000780c0ff */
[----:B------:R-:W-:Y:S01]  /*af00*/  USHF.L.U32 UR7, UR7, UR6, URZ ;  /* 0x0000000607077299 */ /* 0x000fe2000800063f */
[----:B------:R-:W-:Y:S01]  /*af10*/  BSSY B0, `(.L_x_234) ;  /* 0x00000bf000007945 */ /* 0x000fe20003800000 */
[----:B------:R-:W-:Y:S01]  /*af20*/  USHF.L.U32 UR18, UR8, UR6, URZ ;  /* 0x0000000608127299 */ /* 0x000fe2000800063f */
[----:B------:R-:W-:Y:S01]  /*af30*/  IMAD.MOV.U32 R15, RZ, RZ, 0x1 ;  /* 0x00000001ff0f7424 */ /* 0x000fe200078e00ff */
[----:B------:R-:W-:Y:S01]  /*af40*/  LOP3.LUT R16, R4, 0x2, RZ, 0xfc, !PT ;  /* 0x0000000204107812 */ /* 0x000fe200078efcff */
[----:B------:R-:W-:Y:S01]  /*af50*/  ULDC UR6, c[0x0][0x14] ;  /* 0x0000050000067ab9 */ /* 0x000fe20000000800 */
[----:B------:R-:W-:Y:S01]  /*af60*/  PLOP3.LUT P0, PT, P0, P3, PT, 0x8a, 0x0 ;  /* 0x000000000000781c */ /* 0x000fe20000707172 */
[----:B------:R-:W-:Y:S01]  /*af70*/  UIMAD.WIDE.U32 UR20, UR4, UR6, URZ ;  /* 0x00000006041472a5 */ /* 0x000fe2000f8e003f */
[----:B------:R-:W-:Y:S01]  /*af80*/  IMAD.MOV.U32 R13, RZ, RZ, RZ ;  /* 0x000000ffff0d7224 */ /* 0x000fe200078e00ff */
[----:B------:R-:W-:-:S02]  /*af90*/  UIMAD UR13, UR5, UR6, URZ ;  /* 0x00000006050d72a4 */ /* 0x000fc4000f8e023f */
[----:B------:R-:W-:Y:S01]  /*afa0*/  ULOP3.LUT UR17, URZ, UR7, URZ, 0x33, !UPT ;  /* 0x000000073f117292 */ /* 0x000fe2000f8e333f */
[----:B0-----:R-:W-:Y:S01]  /*afb0*/  VIADD R5, R5, 0x1f ;  /* 0x0000001f05057836 */ /* 0x001fe20000000000 */
[----:B------:R-:W-:Y:S01]  /*afc0*/  UIADD3 UR13, UR21, UR13, URZ ;  /* 0x0000000d150d7290 */ /* 0x000fe2000fffe03f */
[----:B------:R-:W-:-:S03]  /*afd0*/  ULDC.64 UR22, c[0x0][0x198] ;  /* 0x0000660000167ab9 */ /* 0x000fc60000000a00 */
[----:B------:R-:W-:-:S04]  /*afe0*/  SHF.R.S32.HI R8, RZ, 0x1f, R5 ;  /* 0x0000001fff087819 */ /* 0x000fc80000011405 */
[----:B------:R-:W-:Y:S01]  /*aff0*/  LEA.HI R8, R8, R5, RZ, 0x5 ;  /* 0x0000000508087211 */ /* 0x000fe200078f28ff */
[----:B------:R-:W-:-:S03]  /*b000*/  IMAD.MOV.U32 R5, RZ, RZ, 0x1 ;  /* 0x00000001ff057424 */ /* 0x000fc600078e00ff */
[----:B------:R-:W-:-:S05]  /*b010*/  SHF.R.S32.HI R12, RZ, 0x5, R8 ;  /* 0x00000005ff0c7819 */ /* 0x000fca0000011408 */
[----:B------:R-:W-:-:S07]  /*b020*/  VIADD R0, R12, 0x1 ;  /* 0x000000010c007836 */ /* 0x000fce0000000000 */
.L_x_246:
[----:B------:R-:W-:-:S03]  /*b030*/  UMOV UR4, 0xffffffff ;  /* 0xffffffff00047882 */ /* 0x000fc60000000000 */
[----:B------:R-:W-:Y:S05]  /*b040*/  BRA.DIV UR4, `(.L_x_235) ;  /* 0x0000001a04287947 */ /* 0x000fea000b800000 */
[----:B------:R-:W-:-:S13]  /*b050*/  ELECT P1, URZ, PT ;  /* 0x00000000003f782f */ /* 0x000fda0003820000 */
.L_x_275:
[----:B------:R-:W0:Y:S01]  /*b060*/  LDC R7, c[0x0][0x28c] ;  /* 0x0000a300ff077b82 */ /* 0x000e220000000800 */
[----:B------:R-:W-:Y:S01]  /*b070*/  BSSY B1, `(.L_x_236) ;  /* 0x0000037000017945 */ /* 0x000fe20003800000 */
[----:B0-----:R-:W-:-:S13]  /*b080*/  ISETP.LT.OR P1, PT, R7, 0x1, !P1 ;  /* 0x000000010700780c */ /* 0x001fda0004f21670 */
[----:B------:R-:W-:Y:S05]  /*b090*/  @P1 BRA `(.L_x_237) ;  /* 0x0000000000d01947 */ /* 0x000fea0003800000 */
[----:B------:R-:W-:Y:S02]  /*b0a0*/  IMAD R14, R14, 0xc0, RZ ;  /* 0x000000c00e0e7824 */ /* 0x000fe400078e02ff */
[----:B------:R-:W-:Y:S02]  /*b0b0*/  IMAD.SHL.U32 R17, R11, 0x80, RZ ;  /* 0x000000800b117824 */ /* 0x000fe400078e00ff */
[----:B------:R-:W-:Y:S02]  /*b0c0*/  IMAD.MOV.U32 R20, RZ, RZ, RZ ;  /* 0x000000ffff147224 */ /* 0x000fe400078e00ff */
[----:B------:R-:W-:Y:S02]  /*b0d0*/  IMAD.MOV.U32 R7, RZ, RZ, R0 ;  /* 0x000000ffff077224 */ /* 0x000fe400078e0000 */
[----:B------:R-:W-:Y:S02]  /*b0e0*/  IMAD.MOV.U32 R8, RZ, RZ, R5 ;  /* 0x000000ffff087224 */ /* 0x000fe400078e0005 */
[----:B------:R-:W-:-:S07]  /*b0f0*/  IMAD.MOV.U32 R9, RZ, RZ, R13 ;  /* 0x000000ffff097224 */ /* 0x000fce00078e000d */
.L_x_241:
[----:B------:R-:W0:Y:S01]  /*b100*/  S2R R11, SR_CgaCtaId ;  /* 0x00000000000b7919 */ /* 0x000e220000008800 */
[----:B------:R-:W-:-:S04]  /*b110*/  MOV R10, 0x400 ;  /* 0x00000400000a7802 */ /* 0x000fc80000000f00 */
[----:B0-----:R-:W-:Y:S02]  /*b120*/  LEA R18, R11, R10, 0x18 ;  /* 0x0000000a0b127211 */ /* 0x001fe400078ec0ff */
[----:B------:R-:W-:Y:S01]  /*b130*/  SHF.L.U32 R10, R8, 0x1f, RZ ;  /* 0x0000001f080a7819 */ /* 0x000fe200000006ff */
[----:B------:R-:W0:Y:S02]  /*b140*/  @!P3 LDC R11, c[0x0][0x500] ;  /* 0x00014000ff0bbb82 */ /* 0x000e240000000800 */
[----:B------:R-:W-:-:S04]  /*b150*/  IMAD R19, R9, 0x8, R18 ;  /* 0x0000000809137824 */ /* 0x000fc800078e0212 */
[----:B------:R-:W1:Y:S02]  /*b160*/  SYNCS.PHASECHK.TRANS64.TRYWAIT P1, [R19+URZ+0xb0], R10 ;  /* 0x0000b00a130075a7 */ /* 0x000e64000802017f */
[----:B-1----:R-:W-:Y:S05]  /*b170*/  @!P1 BRA `(.L_x_238) ;  /* 0x0000001400fc9947 */ /* 0x002fea0003800000 */
.L_x_276:
[----:B-1----:R-:W-:Y:S01]  /*b180*/  PRMT R10, R16, 0x9910, RZ ;  /* 0x00009910100a7816 */ /* 0x002fe200000000ff */
[----:B0-----:R0:W-:Y:S03]  /*b190*/  @!P3 SYNCS.ARRIVE.TRANS64 RZ, [R19+URZ], R11 ;  /* 0x0000000b13ffb9a7 */ /* 0x0011e6000800003f */
[----:B------:R-:W-:-:S13]  /*b1a0*/  ISETP.NE.AND P1, PT, R10, 0x2, PT ;  /* 0x000000020a00780c */ /* 0x000fda0003f25270 */
[----:B0-----:R-:W-:Y:S05]  /*b1b0*/  @P1 BRA `(.L_x_239) ;  /* 0x0000000000041947 */ /* 0x001fea0003800000 */
[----:B------:R-:W-:Y:S01]  /*b1c0*/  BPT.TRAP 0x1 ;  /* 0x000000040000795c */ /* 0x000fe20000300000 */
.L_x_239:
[----:B------:R-:W-:Y:S05]  /*b1d0*/  @P0 BRA `(.L_x_240) ;  /* 0x0000000000040947 */ /* 0x000fea0003800000 */
[----:B------:R-:W-:Y:S01]  /*b1e0*/  BPT.TRAP 0x1 ;  /* 0x000000040000795c */ /* 0x000fe20000300000 */
.L_x_240:
[--C-:B------:R-:W-:Y:S01]  /*b1f0*/  IMAD R10, R9, 0x1000, R18.reuse ;  /* 0x00001000090a7824 */ /* 0x100fe200078e0212 */
[----:B------:R-:W-:Y:S01]  /*b200*/  R2UR UR9, R19 ;  /* 0x00000000130972ca */ /* 0x000fe200000e0000 */
[----:B------:R-:W-:Y:S01]  /*b210*/  IMAD R18, R9, 0x1800, R18 ;  /* 0x0000180009127824 */ /* 0x000fe200078e0212 */
[----:B------:R-:W-:Y:S01]  /*b220*/  UIADD3 UR4, UP0, UR22, 0xf0, URZ ;  /* 0x000000f016047890 */ /* 0x000fe2000ff1e03f */
[----:B------:R-:W-:Y:S01]  /*b230*/  VIADD R7, R7, 0xffffffff ;  /* 0xffffffff07077836 */ /* 0x000fe20000000000 */
[----:B------:R-:W-:Y:S01]  /*b240*/  R2UR UR5, R10 ;  /* 0x000000000a0572ca */ /* 0x000fe200000e0000 */
[----:B------:R-:W-:Y:S01]  /*b250*/  UIADD3 UR24, UP1, UR22, 0x1f0, URZ ;  /* 0x000001f016187890 */ /* 0x000fe2000ff3e03f */
[----:B------:R-:W-:Y:S01]  /*b260*/  R2UR UR8, R18 ;  /* 0x00000000120872ca */ /* 0x000fe200000e0000 */
[----:B------:R-:W-:Y:S01]  /*b270*/  VIADD R9, R9, 0x1 ;  /* 0x0000000109097836 */ /* 0x000fe20000000000 */
[----:B------:R-:W-:Y:S01]  /*b280*/  R2UR UR11, R17 ;  /* 0x00000000110b72ca */ /* 0x000fe200000e0000 */
[----:B------:R-:W-:Y:S01]  /*b290*/  UIADD3.X UR25, URZ, UR23, URZ, UP1, !UPT ;  /* 0x000000173f197290 */ /* 0x000fe20008ffe43f */
[----:B------:R-:W-:Y:S01]  /*b2a0*/  R2UR UR10, R20 ;  /* 0x00000000140a72ca */ /* 0x000fe200000e0000 */
[----:B------:R-:W-:Y:S01]  /*b2b0*/  UMOV UR6, 0x0 ;  /* 0x0000000000067882 */ /* 0x000fe20000000000 */
[----:B------:R-:W-:Y:S01]  /*b2c0*/  R2UR UR12, R6 ;  /* 0x00000000060c72ca */ /* 0x000fe200000e0000 */
[----:B------:R-:W-:Y:S01]  /*b2d0*/  UMOV UR7, 0x10000000 ;  /* 0x1000000000077882 */ /* 0x000fe20000000000 */
[----:B------:R-:W-:Y:S01]  /*b2e0*/  R2UR UR19, R14 ;  /* 0x000000000e1372ca */ /* 0x000fe200000e0000 */
[----:B------:R-:W-:Y:S01]  /*b2f0*/  VIADD R20, R20, 0x20 ;  /* 0x0000002014147836 */ /* 0x000fe20000000000 */
[----:B------:R-:W-:Y:S01]  /*b300*/  ISETP.GT.AND P4, PT, R7, 0x1, PT ;  /* 0x000000010700780c */ /* 0x000fe20003f84270 */
[----:B------:R-:W-:Y:S01]  /*b310*/  UIADD3 UR14, UR5, 0x280, URZ ;  /* 0x00000280050e7890 */ /* 0x000fe2000fffe03f */
[----:B------:R-:W-:Y:S01]  /*b320*/  ISETP.NE.AND P1, PT, R9, 0x16, PT ;  /* 0x000000160900780c */ /* 0x000fe20003f25270 */
[----:B------:R-:W-:-:S02]  /*b330*/  UIADD3.X UR5, URZ, UR23, URZ, UP0, !UPT ;  /* 0x000000173f057290 */ /* 0x000fc400087fe43f */
[----:B------:R-:W-:Y:S01]  /*b340*/  UIADD3 UR15, UR8, 0x16280, URZ ;  /* 0x00016280080f7890 */ /* 0x000fe2000fffe03f */
[----:B------:R-:W-:Y:S02]  /*b350*/  SEL R11, RZ, 0x1, P1 ;  /* 0x00000001ff0b7807 */ /* 0x000fe40000800000 */
[----:B------:R-:W-:Y:S01]  /*b360*/  UMOV UR8, UR14 ;  /* 0x0000000e00087c82 */ /* 0x000fe20008000000 */
[----:B------:R-:W-:Y:S02]  /*b370*/  SEL R9, R9, RZ, P1 ;  /* 0x000000ff09097207 */ /* 0x000fe40000800000 */
[----:B------:R-:W-:Y:S01]  /*b380*/  LOP3.LUT R8, R8, R11, RZ, 0x3c, !PT ;  /* 0x0000000b08087212 */ /* 0x000fe200078e3cff */
[----:B------:R0:W-:Y:S02]  /*b390*/  UTMALDG.3D [UR8], [UR4], desc[UR6] ;  /* 0x00000608040075b4 */ /* 0x0001e40008011000 */
[----:B0-----:R-:W-:Y:S01]  /*b3a0*/  UMOV UR8, UR15 ;  /* 0x0000000f00087c82 */ /* 0x001fe20008000000 */
[----:B------:R-:W-:-:S02]  /*b3b0*/  UMOV UR11, UR19 ;  /* 0x00000013000b7c82 */ /* 0x000fc40008000000 */
[----:B------:R0:W-:Y:S02]  /*b3c0*/  UTMALDG.3D [UR8], [UR24], desc[UR6] ;  /* 0x00000608180075b4 */ /* 0x0001e40008011000 */
[----:B0-----:R-:W-:Y:S05]  /*b3d0*/  @P4 BRA `(.L_x_241) ;  /* 0xfffffffc00484947 */ /* 0x001fea000383ffff */
.L_x_237:
[----:B------:R-:W-:Y:S05]  /*b3e0*/  BSYNC B1 ;  /* 0x0000000000017941 */ /* 0x000fea0003800000 */
.L_x_236:
[----:B------:R-:W-:Y:S01]  /*b3f0*/  LOP3.LUT P4, RZ, R15, 0xff, RZ, 0xc0, !PT ;  /* 0x000000ff0fff7812 */ /* 0x000fe2000788c0ff */
[----:B------:R-:W-:Y:S01]  /*b400*/  IMAD.IADD R13, R12, 0x1, R13 ;  /* 0x000000010c0d7824 */ /* 0x000fe200078e020d */
[----:B------:R-:W-:Y:S01]  /*b410*/  IADD3 R2, P5, R2, UR20, RZ ;  /* 0x0000001402027c10 */ /* 0x000fe2000ffbe0ff */
[----:B------:R-:W-:Y:S01]  /*b420*/  ULDC.64 UR4, c[0x0][0x650] ;  /* 0x0001940000047ab9 */ /* 0x000fe20000000a00 */
[----:B------:R-:W-:Y:S01]  /*b430*/  BSSY B1, `(.L_x_242) ;  /* 0x000006a000017945 */ /* 0x000fe20003800000 */
[----:B------:R-:W-:Y:S01]  /*b440*/  IMAD.MOV.U32 R11, RZ, RZ, -0x1 ;  /* 0xffffffffff0b7424 */ /* 0x000fe200078e00ff */
[----:B------:R-:W-:Y:S01]  /*b450*/  ISETP.GT.U32.AND P1, PT, R13, 0x15, PT ;  /* 0x000000150d00780c */ /* 0x000fe20003f24070 */
[----:B------:R-:W-:Y:S01]  /*b460*/  IMAD.MOV.U32 R14, RZ, RZ, -0x1 ;  /* 0xffffffffff0e7424 */ /* 0x000fe200078e00ff */
[----:B------:R-:W-:Y:S02]  /*b470*/  IADD3.X R3, R3, UR13, RZ, P5, !PT ;  /* 0x0000000d03037c10 */ /* 0x000fe4000affe4ff */
[----:B------:R-:W-:-:S02]  /*b480*/  ISETP.LT.U32.AND P1, PT, R12, 0x16, P1 ;  /* 0x000000160c00780c */ /* 0x000fc40000f21070 */
[----:B------:R-:W-:Y:S01]  /*b490*/  PRMT R15, RZ, 0x7610, R15 ;  /* 0x00007610ff0f7816 */ /* 0x000fe2000000000f */
[----:B------:R-:W0:Y:S01]  /*b4a0*/  @P4 S2R R7, SR_CgaCtaId ;  /* 0x0000000000074919 */ /* 0x000e220000008800 */
[----:B------:R-:W-:-:S04]  /*b4b0*/  @P4 MOV R6, 0x400 ;  /* 0x0000040000064802 */ /* 0x000fc80000000f00 */
[----:B0-----:R-:W-:Y:S01]  /*b4c0*/  @P4 LEA R8, R7, R6, 0x18 ;  /* 0x0000000607084211 */ /* 0x001fe200078ec0ff */
[----:B------:R-:W-:Y:S01]  /*b4d0*/  IMAD.WIDE.U32 R6, R13, -0x45d1745d, RZ ;  /* 0xba2e8ba30d067825 */ /* 0x000fe200078e00ff */
[----:B------:R-:W-:Y:S02]  /*b4e0*/  SEL R6, RZ, 0x1, !P1 ;  /* 0x00000001ff067807 */ /* 0x000fe40004800000 */
[----:B------:R-:W-:Y:S01]  /*b4f0*/  ISETP.GE.U32.AND P1, PT, R2, UR4, PT ;  /* 0x0000000402007c0c */ /* 0x000fe2000bf26070 */
[----:B------:R0:W-:Y:S01]  /*b500*/  @P4 SYNCS.ARRIVE.TRANS64.A1T0 RZ, [R8+URZ+0x178], RZ ;  /* 0x000178ff08ff49a7 */ /* 0x0001e2000810003f */
[----:B------:R-:W-:Y:S02]  /*b510*/  ISETP.GE.U32.AND P4, PT, R12, 0x16, PT ;  /* 0x000000160c00780c */ /* 0x000fe40003f86070 */
[----:B------:R-:W-:Y:S02]  /*b520*/  ISETP.GE.U32.AND.EX P1, PT, R3, UR5, PT, P1 ;  /* 0x0000000503007c0c */ /* 0x000fe4000bf26110 */
[----:B------:R-:W-:Y:S01]  /*b530*/  LOP3.LUT R5, R5, R6, RZ, 0x3c, !PT ;  /* 0x0000000605057212 */ /* 0x000fe200078e3cff */
[----:B------:R-:W-:Y:S01]  /*b540*/  IMAD.MOV.U32 R6, RZ, RZ, -0x1 ;  /* 0xffffffffff067424 */ /* 0x000fe200078e00ff */
[----:B0-----:R-:W-:-:S02]  /*b550*/  SHF.R.U32.HI R8, RZ, 0x4, R7 ;  /* 0x00000004ff087819 */ /* 0x001fc40000011607 */
[----:B------:R-:W-:-:S03]  /*b560*/  PRMT R7, RZ, 0x7610, R7 ;  /* 0x00007610ff077816 */ /* 0x000fc60000000007 */
[----:B------:R-:W-:Y:S02]  /*b570*/  IMAD R13, R8, -0x16, R13 ;  /* 0xffffffea080d7824 */ /* 0x000fe400078e020d */
[----:B------:R-:W-:Y:S02]  /*b580*/  @P4 LOP3.LUT R5, R5, 0x1, R8, 0x78, !PT ;  /* 0x0000000105054812 */ /* 0x000fe400078e7808 */
[----:B------:R-:W-:Y:S05]  /*b590*/  @P1 BRA `(.L_x_243) ;  /* 0x00000004004c1947 */ /* 0x000fea0003800000 */
[----:B------:R-:W-:Y:S01]  /*b5a0*/  ULDC.64 UR4, c[0x0][0x628] ;  /* 0x00018a0000047ab9 */ /* 0x000fe20000000a00 */
[----:B------:R-:W0:Y:S01]  /*b5b0*/  S2R R17, SR_CTAID.X ;  /* 0x0000000000117919 */ /* 0x000e220000002500 */
[----:B------:R-:W-:Y:S01]  /*b5c0*/  ISETP.NE.U32.AND P1, PT, RZ, UR4, PT ;  /* 0x00000004ff007c0c */ /* 0x000fe2000bf25070 */
[----:B------:R-:W-:Y:S01]  /*b5d0*/  ULDC UR7, c[0x0][0x630] ;  /* 0x00018c0000077ab9 */ /* 0x000fe20000000800 */
[----:B------:R-:W-:Y:S01]  /*b5e0*/  IMAD.MOV.U32 R6, RZ, RZ, R2 ;  /* 0x000000ffff067224 */ /* 0x000fe200078e0002 */
[----:B------:R-:W1:Y:S01]  /*b5f0*/  S2R R14, SR_CTAID.Y ;  /* 0x00000000000e7919 */ /* 0x000e620000002600 */
[----:B------:R-:W-:Y:S01]  /*b600*/  ISETP.NE.AND.EX P1, PT, RZ, UR5, PT, P1 ;  /* 0x00000005ff007c0c */ /* 0x000fe2000bf25310 */
[----:B------:R-:W-:-:S12]  /*b610*/  IMAD.MOV.U32 R7, RZ, RZ, R3 ;  /* 0x000000ffff077224 */ /* 0x000fd800078e0003 */
[----:B------:R-:W-:Y:S05]  /*b620*/  @!P1 BRA `(.L_x_244) ;  /* 0x0000000000289947 */ /* 0x000fea0003800000 */
[----:B------:R-:W-:Y:S02]  /*b630*/  ULDC UR6, c[0x0][0x634] ;  /* 0x00018d0000067ab9 */ /* 0x000fe40000000800 */
[----:B------:R-:W-:-:S05]  /*b640*/  IADD3 R11, P1, R2, UR6, RZ ;  /* 0x00000006020b7c10 */ /* 0x000fca000ff3e0ff */
[----:B------:R-:W-:-:S04]  /*b650*/  IMAD.X R19, RZ, RZ, R3, P1 ;  /* 0x000000ffff137224 */ /* 0x000fc800008e0603 */
[----:B------:R-:W-:-:S04]  /*b660*/  IMAD.WIDE.U32 R8, R19, UR4, RZ ;  /* 0x0000000413087c25 */ /* 0x000fc8000f8e00ff */
[----:B------:R-:W-:-:S04]  /*b670*/  IMAD.WIDE.U32 R8, P1, R11, UR5, R8 ;  /* 0x000000050b087c25 */ /* 0x000fc8000f820008 */
[----:B------:R-:W-:-:S04]  /*b680*/  IMAD.WIDE.U32 R10, R11, UR4, RZ ;  /* 0x000000040b0a7c25 */ /* 0x000fc8000f8e00ff */
[----:B------:R-:W-:Y:S01]  /*b690*/  IMAD.X R7, RZ, RZ, RZ, P1 ;  /* 0x000000ffff077224 */ /* 0x000fe200008e06ff */
[----:B------:R-:W-:Y:S01]  /*b6a0*/  IADD3 RZ, P1, R11, R8, RZ ;  /* 0x000000080bff7210 */ /* 0x000fe20007f3e0ff */
[----:B------:R-:W-:-:S04]  /*b6b0*/  IMAD.MOV.U32 R6, RZ, RZ, R9 ;  /* 0x000000ffff067224 */ /* 0x000fc800078e0009 */
[----:B------:R-:W-:-:S08]  /*b6c0*/  IMAD.WIDE.U32.X R6, R19, UR5, R6, P1 ;  /* 0x0000000513067c25 */ /* 0x000fd000088e0406 */
.L_x_244:
[--C-:B------:R-:W-:Y:S01]  /*b6d0*/  SHF.R.U64 R10, R6, UR7, R7.reuse ;  /* 0x00000007060a7c19 */ /* 0x100fe20008001207 */
[----:B------:R-:W-:Y:S01]  /*b6e0*/  ULDC.64 UR4, c[0x0][0x620] ;  /* 0x0001880000047ab9 */ /* 0x000fe20000000a00 */
[----:B------:R-:W-:Y:S01]  /*b6f0*/  SHF.R.U32.HI R6, RZ, UR7, R7 ;  /* 0x00000007ff067c19 */ /* 0x000fe20008011607 */
[----:B------:R-:W2:Y:S01]  /*b700*/  LDC R22, c[0x0][0x144] ;  /* 0x00005100ff167b82 */ /* 0x000ea20000000800 */
[----:B------:R-:W-:Y:S01]  /*b710*/  IADD3 R9, P1, RZ, -R10, RZ ;  /* 0x8000000aff097210 */ /* 0x000fe20007f3e0ff */
[----:B------:R-:W-:Y:S01]  /*b720*/  ULDC.64 UR8, c[0x0][0x640] ;  /* 0x0001900000087ab9 */ /* 0x000fe20000000a00 */
[----:B0-----:R-:W-:Y:S01]  /*b730*/  I2FP.F32.U32 R11, R17 ;  /* 0x00000011000b7245 */ /* 0x001fe20000201000 */
[----:B------:R-:W-:Y:S02]  /*b740*/  ULDC UR6, c[0x0][0x608] ;  /* 0x0001820000067ab9 */ /* 0x000fe40000000800 */
[----:B------:R-:W-:Y:S01]  /*b750*/  IMAD.X R6, RZ, RZ, ~R6, P1 ;  /* 0x000000ffff067224 */ /* 0x000fe200008e0e06 */
[----:B------:R-:W-:Y:S01]  /*b760*/  ISETP.NE.U32.AND P1, PT, RZ, UR8, PT ;  /* 0x00000008ff007c0c */ /* 0x000fe2000bf25070 */
[----:B------:R-:W0:Y:S02]  /*b770*/  LDC R19, c[0x0][0x148] ;  /* 0x00005200ff137b82 */ /* 0x000e240000000800 */
[----:B------:R-:W-:Y:S01]  /*b780*/  IMAD R8, R6, UR4, RZ ;  /* 0x0000000406087c24 */ /* 0x000fe2000f8e02ff */
[----:B------:R-:W-:Y:S01]  /*b790*/  ISETP.NE.AND.EX P1, PT, RZ, UR9, PT, P1 ;  /* 0x00000009ff007c0c */ /* 0x000fe2000bf25310 */
[----:B------:R-:W-:Y:S01]  /*b7a0*/  IMAD.WIDE.U32 R6, R9, UR4, R2 ;  /* 0x0000000409067c25 */ /* 0x000fe2000f8e0002 */
[----:B------:R-:W-:-:S03]  /*b7b0*/  ULDC UR4, c[0x0][0x150] ;  /* 0x0000540000047ab9 */ /* 0x000fc60000000800 */
[----:B------:R-:W-:Y:S02]  /*b7c0*/  IMAD R9, R9, UR5, R8 ;  /* 0x0000000509097c24 */ /* 0x000fe4000f8e0208 */
[----:B------:R-:W-:Y:S01]  /*b7d0*/  FMUL R8, R11, UR4 ;  /* 0x000000040b087c20 */ /* 0x000fe20008400000 */
[----:B------:R-:W-:Y:S01]  /*b7e0*/  ULDC UR4, c[0x0][0x618] ;  /* 0x0001860000047ab9 */ /* 0x000fe20000000800 */
[----:B------:R-:W-:Y:S01]  /*b7f0*/  ULDC UR5, c[0x0][0x154] ;  /* 0x0000550000057ab9 */ /* 0x000fe20000000800 */
[----:B------:R-:W-:-:S03]  /*b800*/  IMAD.IADD R7, R7, 0x1, R9 ;  /* 0x0000000107077824 */ /* 0x000fc600078e0209 */
[----:B------:R-:W3:Y:S02]  /*b810*/  F2I.U32.TRUNC.NTZ R8, R8 ;  /* 0x0000000800087305 */ /* 0x000ee4000020f000 */
[----:B------:R-:W-:Y:S02]  /*b820*/  SHF.R.U64 R11, R6, UR4, R7 ;  /* 0x00000004060b7c19 */ /* 0x000fe40008001207 */
[----:B-1----:R-:W-:-:S05]  /*b830*/  I2FP.F32.U32 R6, R14 ;  /* 0x0000000e00067245 */ /* 0x002fca0000201000 */
[----:B------:R-:W-:Y:S01]  /*b840*/  FMUL R21, R6, UR5 ;  /* 0x0000000506157c20 */ /* 0x000fe20008400000 */
[----:B------:R-:W-:Y:S01]  /*b850*/  SHF.R.U32.HI R6, RZ, UR4, R7 ;  /* 0x00000004ff067c19 */ /* 0x000fe20008011607 */
[----:B------:R-:W-:-:S03]  /*b860*/  ULDC UR4, c[0x0][0x658] ;  /* 0x0001960000047ab9 */ /* 0x000fc60000000800 */
[--C-:B------:R-:W-:Y:S01]  /*b870*/  SHF.R.U64 R20, R11, UR6, R6.reuse ;  /* 0x000000060b147c19 */ /* 0x100fe20008001206 */
[----:B------:R-:W1:Y:S01]  /*b880*/  F2I.U32.TRUNC.NTZ R21, R21 ;  /* 0x0000001500157305 */ /* 0x000e62000020f000 */
[----:B------:R-:W-:Y:S01]  /*b890*/  SHF.R.U32.HI R7, RZ, UR6, R6 ;  /* 0x00000006ff077c19 */ /* 0x000fe20008011606 */
[----:B---3--:R-:W-:-:S03]  /*b8a0*/  IMAD.MOV R8, RZ, RZ, -R8 ;  /* 0x000000ffff087224 */ /* 0x008fc600078e0a08 */
[----:B------:R-:W-:Y:S01]  /*b8b0*/  SHF.R.U64 R18, R20, UR4, R7 ;  /* 0x0000000414127c19 */ /* 0x000fe20008001207 */
[----:B--2---:R-:W-:Y:S01]  /*b8c0*/  IMAD R17, R22, R8, R17 ;  /* 0x0000000816117224 */ /* 0x004fe200078e0211 */
[----:B------:R-:W-:-:S03]  /*b8d0*/  SHF.R.U32.HI R23, RZ, UR4, R7 ;  /* 0x00000004ff177c19 */ /* 0x000fc60008011607 */
[----:B------:R-:W-:Y:S02]  /*b8e0*/  IMAD.MOV.U32 R6, RZ, RZ, R18 ;  /* 0x000000ffff067224 */ /* 0x000fe400078e0012 */
[----:B------:R-:W-:Y:S01]  /*b8f0*/  IMAD.MOV.U32 R7, RZ, RZ, R23 ;  /* 0x000000ffff077224 */ /* 0x000fe200078e0017 */
[----:B-1----:R-:W-:Y:S06]  /*b900*/  @!P1 BRA `(.L_x_245) ;  /* 0x0000000000289947 */ /* 0x002fec0003800000 */
[----:B------:R-:W-:Y:S02]  /*b910*/  ULDC UR4, c[0x0][0x64c] ;  /* 0x0001930000047ab9 */ /* 0x000fe40000000800 */
[----:B------:R-:W-:-:S05]  /*b920*/  IADD3 R7, P1, R18, UR4, RZ ;  /* 0x0000000412077c10 */ /* 0x000fca000ff3e0ff */
[----:B------:R-:W-:-:S04]  /*b930*/  IMAD.X R23, RZ, RZ, R23, P1 ;  /* 0x000000ffff177224 */ /* 0x000fc800008e0617 */
[----:B------:R-:W-:-:S04]  /*b940*/  IMAD.WIDE.U32 R8, R23, UR8, RZ ;  /* 0x0000000817087c25 */ /* 0x000fc8000f8e00ff */
[----:B------:R-:W-:-:S04]  /*b950*/  IMAD.WIDE.U32 R8, P1, R7, UR9, R8 ;  /* 0x0000000907087c25 */ /* 0x000fc8000f820008 */
[----:B------:R-:W-:-:S04]  /*b960*/  IMAD.WIDE.U32 R6, R7, UR8, RZ ;  /* 0x0000000807067c25 */ /* 0x000fc8000f8e00ff */
[----:B------:R-:W-:Y:S01]  /*b970*/  IMAD.MOV.U32 R6, RZ, RZ, R9 ;  /* 0x000000ffff067224 */ /* 0x000fe200078e0009 */
[----:B------:R-:W-:Y:S01]  /*b980*/  IADD3 RZ, P4, R7, R8, RZ ;  /* 0x0000000807ff7210 */ /* 0x000fe20007f9e0ff */
[----:B------:R-:W-:-:S04]  /*b990*/  IMAD.X R7, RZ, RZ, RZ, P1 ;  /* 0x000000ffff077224 */ /* 0x000fc800008e06ff */
[----:B------:R-:W-:-:S08]  /*b9a0*/  IMAD.WIDE.U32.X R6, R23, UR9, R6, P4 ;  /* 0x0000000917067c25 */ /* 0x000fd0000a0e0406 */
.L_x_245:
[----:B------:R-:W-:Y:S01]  /*b9b0*/  ULDC UR4, c[0x0][0x648] ;  /* 0x0001920000047ab9 */ /* 0x000fe20000000800 */
[----:B------:R-:W-:Y:S01]  /*b9c0*/  LOP3.LUT R20, R20, UR17, RZ, 0xc0, !PT ;  /* 0x0000001114147c12 */ /* 0x000fe2000f8ec0ff */
[----:B------:R-:W-:Y:S01]  /*b9d0*/  IMAD.MOV R21, RZ, RZ, -R21 ;  /* 0x000000ffff157224 */ /* 0x000fe200078e0a15 */
[----:B------:R-:W-:Y:S01]  /*b9e0*/  SHF.R.U64 R7, R6, UR4, R7 ;  /* 0x0000000406077c19 */ /* 0x000fe20008001207 */
[----:B------:R-:W-:Y:S01]  /*b9f0*/  ULDC UR4, c[0x0][0x638] ;  /* 0x00018e0000047ab9 */ /* 0x000fe20000000800 */
[----:B------:R-:W-:Y:S01]  /*ba00*/  LOP3.LUT R11, R11, UR16, RZ, 0xc0, !PT ;  /* 0x000000100b0b7c12 */ /* 0x000fe2000f8ec0ff */
[----:B0-----:R-:W-:Y:S01]  /*ba10*/  @P2 IMAD R17, R19, R21, R14 ;  /* 0x0000001513112224 */ /* 0x001fe200078e020e */
[----:B------:R-:W-:Y:S01]  /*ba20*/  ULDC UR5, c[0x0][0x610] ;  /* 0x0001840000057ab9 */ /* 0x000fe20000000800 */
[----:B------:R-:W-:Y:S02]  /*ba30*/  IMAD.MOV R9, RZ, RZ, -R7 ;  /* 0x000000ffff097224 */ /* 0x000fe400078e0a07 */
[----:B------:R-:W-:-:S02]  /*ba40*/  IMAD R20, R7, UR18, R20 ;  /* 0x0000001207147c24 */ /* 0x000fc4000f8e0214 */
[----:B------:R-:W-:Y:S01]  /*ba50*/  IMAD R18, R9, UR4, R18 ;  /* 0x0000000409127c24 */ /* 0x000fe2000f8e0212 */
[----:B------:R-:W-:Y:S01]  /*ba60*/  ULDC UR4, c[0x0][0x600] ;  /* 0x0001800000047ab9 */ /* 0x000fe20000000800 */
[----:B------:R-:W-:Y:S02]  /*ba70*/  IMAD R17, R20, UR5, R17 ;  /* 0x0000000514117c24 */ /* 0x000fe4000f8e0211 */
[----:B------:R-:W-:Y:S02]  /*ba80*/  IMAD R18, R18, UR4, R11 ;  /* 0x0000000412127c24 */ /* 0x000fe4000f8e020b */
[----:B------:R-:W-:Y:S02]  /*ba90*/  IMAD.MOV.U32 R7, RZ, RZ, 0x1 ;  /* 0x00000001ff077424 */ /* 0x000fe400078e00ff */
[----:B------:R-:W-:Y:S01]  /*baa0*/  IMAD.MOV.U32 R6, RZ, RZ, R10 ;  /* 0x000000ffff067224 */ /* 0x000fe200078e000a */
[----:B------:R-:W-:Y:S02]  /*bab0*/  SEL R14, R18, R17, !P2 ;  /* 0x00000011120e7207 */ /* 0x000fe40005000000 */
[----:B------:R-:W-:-:S07]  /*bac0*/  SEL R11, R17, R18, !P2 ;  /* 0x00000012110b7207 */ /* 0x000fce0005000000 */
.L_x_243:
[----:B------:R-:W-:Y:S05]  /*bad0*/  BSYNC B1 ;  /* 0x0000000000017941 */ /* 0x000fea0003800000 */
.L_x_242:
[----:B------:R-:W-:-:S13]  /*bae0*/  LOP3.LUT P1, RZ, R7, 0xff, RZ, 0xc0, !PT ;  /* 0x000000ff07ff7812 */ /* 0x000fda000782c0ff */
[----:B------:R-:W-:Y:S05]  /*baf0*/  @P1 BRA `(.L_x_246) ;  /* 0xfffffff4004c1947 */ /* 0x000fea000383ffff */
[----:B------:R-:W-:Y:S05]  /*bb00*/  BSYNC B0 ;  /* 0x0000000000007941 */ /* 0x000fea0003800000 */
.L_x_234:
[----:B------:R-:W-:-:S03]  /*bb10*/  UMOV UR4, 0xffffffff ;  /* 0xffffffff00047882 */ /* 0x000fc60000000000 */
[----:B------:R-:W-:Y:S05]  /*bb20*/  BRA.DIV UR4, `(.L_x_247) ;  /* 0x0000000e04a47947 */ /* 0x000fea000b800000 */
[----:B------:R-:W-:-:S13]  /*bb30*/  ELECT P0, URZ, PT ;  /* 0x00000000003f782f */ /* 0x000fda0003800000 */
.L_x_279:
[----:B------:R-:W-:Y:S04]  /*bb40*/  BSSY B0, `(.L_x_248) ;  /* 0x00000cd000007945 */ /* 0x000fe80003800000 */
[----:B------:R-:W-:Y:S05]  /*bb50*/  @!P0 BRA `(.L_x_249) ;  /* 0x0000000c002c8947 */ /* 0x000fea0003800000 */
[----:B------:R-:W-:-:S04]  /*bb60*/  LOP3.LUT R4, R4, 0x2, RZ, 0xfc, !PT ;  /* 0x0000000204047812 */ /* 0x000fc800078efcff */
[----:B------:R-:W-:-:S13]  /*bb70*/  ISETP.NE.AND P0, PT, R4, 0x3, PT ;  /* 0x000000030400780c */ /* 0x000fda0003f05270 */
[----:B------:R-:W-:Y:S05]  /*bb80*/  @!P0 BRA `(.L_x_250) ;  /* 0x0000000000048947 */ /* 0x000fea0003800000 */
[----:B------:R-:W-:Y:S01]  /*bb90*/  BPT.TRAP 0x1 ;  /* 0x000000040000795c */ /* 0x000fe20000300000 */
.L_x_250:
[----:B------:R-:W0:Y:S01]  /*bba0*/  S2R R3, SR_CgaCtaId ;  /* 0x0000000000037919 */ /* 0x000e220000008800 */
[----:B------:R-:W-:-:S04]  /*bbb0*/  MOV R0, 0x400 ;  /* 0x0000040000007802 */ /* 0x000fc80000000f00 */
[----:B0-----:R-:W-:Y:S02]  /*bbc0*/  LEA R0, R3, R0, 0x18 ;  /* 0x0000000003007211 */ /* 0x001fe400078ec0ff */
[----:B------:R-:W-:-:S03]  /*bbd0*/  SHF.L.U32 R3, R5, 0x1f, RZ ;  /* 0x0000001f05037819 */ /* 0x000fc600000006ff */
[----:B------:R-:W-:-:S04]  /*bbe0*/  VIADD R0, R0, 0xb0 ;  /* 0x000000b000007836 */ /* 0x000fc80000000000 */
[C---:B------:R-:W-:Y:S02]  /*bbf0*/  IMAD R6, R13.reuse, 0x8, R0 ;  /* 0x000000080d067824 */ /* 0x040fe400078e0200 */
[----:B------:R-:W-:Y:S02]  /*bc00*/  VIADD R13, R13, 0x1 ;  /* 0x000000010d0d7836 */ /* 0x000fe40000000000 */
[----:B------:R-:W0:Y:S03]  /*bc10*/  SYNCS.PHASECHK.TRANS64.TRYWAIT P0, [R6+URZ], R3 ;  /* 0x00000003060075a7 */ /* 0x000e26000800017f */
[----:B------:R-:W-:-:S04]  /*bc20*/  ISETP.NE.AND P1, PT, R13, 0x16, PT ;  /* 0x000000160d00780c */ /* 0x000fc80003f25270 */
[----:B------:R-:W-:Y:S02]  /*bc30*/  SEL R2, RZ, 0x1, P1 ;  /* 0x00000001ff027807 */ /* 0x000fe40000800000 */
[----:B------:R-:W-:Y:S02]  /*bc40*/  SEL R13, R13, RZ, P1 ;  /* 0x000000ff0d0d7207 */ /* 0x000fe40000800000 */
[----:B------:R-:W-:-:S03]  /*bc50*/  LOP3.LUT R8, R5, R2, RZ, 0x3c, !PT ;  /* 0x0000000205087212 */ /* 0x000fc600078e3cff */
[----:B------:R-:W-:Y:S01]  /*bc60*/  IMAD R7, R13, 0x8, R0 ;  /* 0x000000080d077824 */ /* 0x000fe200078e0200 */
[----:B------:R-:W-:Y:S01]  /*bc70*/  SHF.L.U32 R4, R8, 0x1f, RZ ;  /* 0x0000001f08047819 */ /* 0x000fe200000006ff */
[----:B0-----:R-:W-:Y:S06]  /*bc80*/  @!P0 BRA `(.L_x_251) ;  /* 0x0000000c00708947 */ /* 0x001fec0003800000 */
.L_x_280:
[----:B------:R-:W1:Y:S01]  /*bc90*/  SYNCS.PHASECHK.TRANS64.TRYWAIT P0, [R7+URZ], R4 ;  /* 0x00000004070075a7 */ /* 0x000e62000800017f */
[----:B------:R-:W-:-:S05]  /*bca0*/  VIADD R2, R13, 0x1 ;  /* 0x000000010d027836 */ /* 0x000fca0000000000 */
[----:B------:R-:W-:-:S04]  /*bcb0*/  ISETP.NE.AND P1, PT, R2, 0x16, PT ;  /* 0x000000160200780c */ /* 0x000fc80003f25270 */
[----:B0-----:R-:W-:Y:S02]  /*bcc0*/  SEL R3, RZ, 0x1, P1 ;  /* 0x00000001ff037807 */ /* 0x001fe40000800000 */
[----:B------:R-:W-:Y:S02]  /*bcd0*/  SEL R9, R2, RZ, P1 ;  /* 0x000000ff02097207 */ /* 0x000fe40000800000 */
[----:B------:R-:W-:-:S03]  /*bce0*/  LOP3.LUT R8, R8, R3, RZ, 0x3c, !PT ;  /* 0x0000000308087212 */ /* 0x000fc600078e3cff */
[----:B------:R-:W-:Y:S01]  /*bcf0*/  IMAD R6, R9, 0x8, R0 ;  /* 0x0000000809067824 */ /* 0x000fe200078e0200 */
[----:B------:R-:W-:Y:S01]  /*bd00*/  SHF.L.U32 R5, R8, 0x1f, RZ ;  /* 0x0000001f08057819 */ /* 0x000fe200000006ff */
[----:B-1----:R-:W-:Y:S06]  /*bd10*/  @!P0 BRA `(.L_x_252) ;  /* 0x0000000c00608947 */ /* 0x002fec0003800000 */
.L_x_281:
[----:B------:R-:W1:Y:S01]  /*bd20*/  SYNCS.PHASECHK.TRANS64.TRYWAIT P0, [R6+URZ], R5 ;  /* 0x00000005060075a7 */ /* 0x000e62000800017f */
[----:B------:R-:W-:-:S05]  /*bd30*/  VIADD R2, R9, 0x1 ;  /* 0x0000000109027836 */ /* 0x000fca0000000000 */
[----:B------:R-:W-:-:S04]  /*bd40*/  ISETP.NE.AND P1, PT, R2, 0x16, PT ;  /* 0x000000160200780c */ /* 0x000fc80003f25270 */
[----:B------:R-:W-:Y:S02]  /*bd50*/  SEL R3, RZ, 0x1, P1 ;  /* 0x00000001ff037807 */ /* 0x000fe40000800000 */
[----:B0-----:R-:W-:Y:S02]  /*bd60*/  SEL R7, R2, RZ, P1 ;  /* 0x000000ff02077207 */ /* 0x001fe40000800000 */
[----:B------:R-:W-:-:S03]  /*bd70*/  LOP3.LUT R8, R8, R3, RZ, 0x3c, !PT ;  /* 0x0000000308087212 */ /* 0x000fc600078e3cff */
[----:B------:R-:W-:Y:S01]  /*bd80*/  IMAD R9, R7, 0x8, R0 ;  /* 0x0000000807097824 */ /* 0x000fe200078e0200 */
[----:B------:R-:W-:Y:S01]  /*bd90*/  SHF.L.U32 R4, R8, 0x1f, RZ ;  /* 0x0000001f08047819 */ /* 0x000fe200000006ff */
[----:B-1----:R-:W-:Y:S06]  /*bda0*/  @!P0 BRA `(.L_x_253) ;  /* 0x0000000c00508947 */ /* 0x002fec0003800000 */
.L_x_282:
[----:B------:R-:W1:Y:S01]  /*bdb0*/  SYNCS.PHASECHK.TRANS64.TRYWAIT P0, [R9+URZ], R4 ;  /* 0x00000004090075a7 */ /* 0x000e62000800017f */
[----:B------:R-:W-:-:S05]  /*bdc0*/  VIADD R2, R7, 0x1 ;  /* 0x0000000107027836 */ /* 0x000fca0000000000 */
[----:B------:R-:W-:-:S04]  /*bdd0*/  ISETP.NE.AND P1, PT, R2, 0x16, PT ;  /* 0x000000160200780c */ /* 0x000fc80003f25270 */
[----:B------:R-:W-:Y:S02]  /*bde0*/  SEL R3, RZ, 0x1, P1 ;  /* 0x00000001ff037807 */ /* 0x000fe40000800000 */
[----:B------:R-:W-:Y:S02]  /*bdf0*/  SEL R7, R2, RZ, P1 ;  /* 0x000000ff02077207 */ /* 0x000fe40000800000 */
[----:B------:R-:W-:-:S03]  /*be00*/  LOP3.LUT R8, R8, R3, RZ, 0x3c, !PT ;  /* 0x0000000308087212 */ /* 0x000fc600078e3cff */
[----:B0-----:R-:W-:Y:S01]  /*be10*/  IMAD R6, R7, 0x8, R0 ;  /* 0x0000000807067824 */ /* 0x001fe200078e0200 */
[----:B------:R-:W-:Y:S01]  /*be20*/  SHF.L.U32 R5, R8, 0x1f, RZ ;  /* 0x0000001f08057819 */ /* 0x000fe200000006ff */
[----:B-1----:R-:W-:Y:S06]  /*be30*/  @!P0 BRA `(.L_x_254) ;  /* 0x0000000c00408947 */ /* 0x002fec0003800000 */
.L_x_283:
        /* <DEDUP_REMOVED lines=9> */
.L_x_284:
        /* <DEDUP_REMOVED lines=9> */
.L_x_285:
        /* <DEDUP_REMOVED lines=9> */
.L_x_286:
        /* <DEDUP_REMOVED lines=9> */
.L_x_287:
        /* <DEDUP_REMOVED lines=9> */
.L_x_288:
        /* <DEDUP_REMOVED lines=9> */
.L_x_289:
        /* <DEDUP_REMOVED lines=9> */
.L_x_290:
        /* <DEDUP_REMOVED lines=9> */
.L_x_291:
        /* <DEDUP_REMOVED lines=9> */
.L_x_292:
        /* <DEDUP_REMOVED lines=9> */
.L_x_293:
        /* <DEDUP_REMOVED lines=9> */
.L_x_294:
        /* <DEDUP_REMOVED lines=9> */
.L_x_295:
        /* <DEDUP_REMOVED lines=9> */
.L_x_296:
        /* <DEDUP_REMOVED lines=9> */
.L_x_297:
        /* <DEDUP_REMOVED lines=9> */
.L_x_298:
        /* <DEDUP_REMOVED lines=9> */
.L_x_299:
[----:B------:R-:W1:Y:S01]  /*c740*/  SYNCS.PHASECHK.TRANS64.TRYWAIT P0, [R6+URZ], R5 ;  /* 0x00000005060075a7 */ /* 0x000e62000800017f */
[----:B------:R-:W-:-:S05]  /*c750*/  VIADD R2, R7, 0x1 ;  /* 0x0000000107027836 */ /* 0x000fca0000000000 */
[----:B------:R-:W-:-:S04]  /*c760*/  ISETP.NE.AND P1, PT, R2, 0x16, PT ;  /* 0x000000160200780c */ /* 0x000fc80003f25270 */
[----:B0-----:R-:W-:Y:S02]  /*c770*/  SEL R4, RZ, 0x1, P1 ;  /* 0x00000001ff047807 */ /* 0x001fe40000800000 */
[----:B------:R-:W-:Y:S02]  /*c780*/  SEL R3, R2, RZ, P1 ;  /* 0x000000ff02037207 */ /* 0x000fe40000800000 */
[----:B------:R-:W-:Y:S01]  /*c790*/  LOP3.LUT R4, R11, R4, RZ, 0x3c, !PT ;  /* 0x000000040b047212 */ /* 0x000fe200078e3cff */
[----:B-1----:R-:W-:Y:S06]  /*c7a0*/  @!P0 BRA `(.L_x_271) ;  /* 0x0000000800388947 */ /* 0x002fec0003800000 */
.L_x_300:
[----:B------:R-:W-:Y:S01]  /*c7b0*/  IMAD R3, R3, 0x8, R0 ;  /* 0x0000000803037824 */ /* 0x000fe200078e0200 */
[----:B------:R-:W-:-:S07]  /*c7c0*/  SHF.L.U32 R0, R4, 0x1f, RZ ;  /* 0x0000001f04007819 */ /* 0x000fce00000006ff */
.L_x_272:
[----:B-1----:R1:W2:Y:S02]  /*c7d0*/  SYNCS.PHASECHK.TRANS64.TRYWAIT P0, [R3+URZ], R0 ;  /* 0x00000000030075a7 */ /* 0x0022a4000800017f */
[----:B--2---:R-:W-:Y:S05]  /*c7e0*/  @!P0 NANOSLEEP.SYNCS 0x989680 ;  /* 0x009896800000895d */ /* 0x004fea0003900000 */
[----:B------:R-:W2:Y:S02]  /*c7f0*/  @!P0 SYNCS.PHASECHK.TRANS64 P0, [R3+URZ], R0 ;  /* 0x00000000030085a7 */ /* 0x000ea4000800007f */
[----:B--2---:R-:W-:Y:S05]  /*c800*/  @!P0 BRA `(.L_x_272) ;  /* 0xfffffffc00f08947 */ /* 0x004fea000383ffff */
.L_x_249:
[----:B------:R-:W-:Y:S05]  /*c810*/  BSYNC B0 ;  /* 0x0000000000007941 */ /* 0x000fea0003800000 */
.L_x_248:
[----:B------:R-:W-:Y:S05]  /*c820*/  EXIT ;  /* 0x000000000000794d */ /* 0x000fea0003800000 */
.L_x_18:
[----:B-1----:R-:W-:-:S04]  /*c830*/  IMAD.U32 R9, RZ, RZ, UR6 ;  /* 0x00000006ff097e24 */ /* 0x002fc8000f8e00ff */
[----:B------:R1:W4:Y:S03]  /*c840*/  SYNCS.PHASECHK.TRANS64.TRYWAIT P0, [R9+URZ], R8 ;  /* 0x00000008090075a7 */ /* 0x000326000800017f */
[----:B----4-:R-:W-:Y:S05]  /*c850*/  @!P0 NANOSLEEP.SYNCS 0x989680 ;  /* 0x009896800000895d */ /* 0x010fea0003900000 */
[----:B------:R-:W4:Y:S02]  /*c860*/  @!P0 SYNCS.PHASECHK.TRANS64 P0, [R9+URZ], R8 ;  /* 0x00000008090085a7 */ /* 0x000f24000800007f */
[----:B----4-:R-:W-:Y:S05]  /*c870*/  @!P0 BRA `(.L_x_18) ;  /* 0xfffffffc00ec8947 */ /* 0x010fea000383ffff */
[----:B------:R-:W-:Y:S05]  /*c880*/  BRA `(.L_x_17) ;  /* 0xffffff5000487947 */ /* 0x000fea000383ffff */
.L_x_24:
[----:B-1----:R-:W-:-:S04]  /*c890*/  IMAD.U32 R10, RZ, RZ, UR12 ;  /* 0x0000000cff0a7e24 */ /* 0x002fc8000f8e00ff */
[----:B------:R1:W4:Y:S03]  /*c8a0*/  SYNCS.PHASECHK.TRANS64.TRYWAIT P0, [R10+URZ], R9 ;  /* 0x000000090a0075a7 */ /* 0x000326000800017f */
[----:B----4-:R-:W-:Y:S05]  /*c8b0*/  @!P0 NANOSLEEP.SYNCS 0x989680 ;  /* 0x009896800000895d */ /* 0x010fea0003900000 */
[----:B------:R-:W4:Y:S02]  /*c8c0*/  @!P0 SYNCS.PHASECHK.TRANS64 P0, [R10+URZ], R9 ;  /* 0x000000090a0085a7 */ /* 0x000f24000800007f */
[----:B----4-:R-:W-:Y:S05]  /*c8d0*/  @!P0 BRA `(.L_x_24) ;  /* 0xfffffffc00ec8947 */ /* 0x010fea000383ffff */
[----:B------:R-:W-:Y:S05]  /*c8e0*/  BRA `(.L_x_23) ;  /* 0xffffff5c00347947 */ /* 0x000fea000383ffff */
.L_x_235:
[----:B------:R-:W-:Y:S01]  /*c8f0*/  BSSY B1, `(.L_x_273) ;  /* 0x0000006000017945 */ /* 0x000fe20003800000 */
[----:B------:R-:W-:-:S07]  /*c900*/  IMAD.MOV.U32 R7, RZ, RZ, -0x1 ;  /* 0xffffffffff077424 */ /* 0x000fce00078e00ff */
[----:B------:R-:W-:Y:S05]  /*c910*/  WARPSYNC.COLLECTIVE R7, `(.L_x_274) ;  /* 0x00000000070c7348 */ /* 0x000fea0003c00000 */
[----:B------:R-:W-:Y:S02]  /*c920*/  ELECT P1, UR62, PT ;  /* 0x00000000003e782f */ /* 0x000fe40003820000 */
[----:B------:R-:W-:Y:S01]  /*c930*/  MOV R7, UR62 ;  /* 0x0000003e00077c02 */ /* 0x000fe20008000f00 */
[----:B------:R-:W-:Y:S10]  /*c940*/  ENDCOLLECTIVE ;  /* 0x000000000000791b */ /* 0x000ff40003800000 */
.L_x_274:
[----:B------:R-:W-:Y:S05]  /*c950*/  BSYNC B1 ;  /* 0x0000000000017941 */ /* 0x000fea0003800000 */
.L_x_273:
[----:B------:R-:W-:Y:S05]  /*c960*/  BRA `(.L_x_275) ;  /* 0xffffffe400bc7947 */ /* 0x000fea000383ffff */
.L_x_238:
[----:B-1----:R1:W2:Y:S02]  /*c970*/  SYNCS.PHASECHK.TRANS64.TRYWAIT P1, [R19+URZ+0xb0], R10 ;  /* 0x0000b00a130075a7 */ /* 0x0022a4000802017f */
[----:B--2---:R-:W-:Y:S05]  /*c980*/  @!P1 NANOSLEEP.SYNCS 0x989680 ;  /* 0x009896800000995d */ /* 0x004fea0003900000 */
[----:B------:R-:W2:Y:S02]  /*c990*/  @!P1 SYNCS.PHASECHK.TRANS64 P1, [R19+URZ+0xb0], R10 ;  /* 0x0000b00a130095a7 */ /* 0x000ea4000802007f */
[----:B--2---:R-:W-:Y:S05]  /*c9a0*/  @!P1 BRA `(.L_x_238) ;  /* 0xfffffffc00f09947 */ /* 0x004fea000383ffff */
[----:B------:R-:W-:Y:S05]  /*c9b0*/  BRA `(.L_x_276) ;  /* 0xffffffe400f07947 */ /* 0x000fea000383ffff */
.L_x_247:
[----:B------:R-:W-:Y:S01]  /*c9c0*/  BSSY B0, `(.L_x_277) ;  /* 0x0000006000007945 */ /* 0x000fe20003800000 */
[----:B------:R-:W-:-:S07]  /*c9d0*/  IMAD.MOV.U32 R7, RZ, RZ, -0x1 ;  /* 0xffffffffff077424 */ /* 0x000fce00078e00ff */
[----:B------:R-:W-:Y:S05]  /*c9e0*/  WARPSYNC.COLLECTIVE R7, `(.L_x_278) ;  /* 0x00000000070c7348 */ /* 0x000fea0003c00000 */
[----:B------:R-:W-:Y:S02]  /*c9f0*/  ELECT P1, UR62, PT ;  /* 0x00000000003e782f */ /* 0x000fe40003820000 */
[----:B------:R-:W-:Y:S01]  /*ca00*/  MOV R7, UR62 ;  /* 0x0000003e00077c02 */ /* 0x000fe20008000f00 */
[----:B------:R-:W-:Y:S10]  /*ca10*/  ENDCOLLECTIVE ;  /* 0x000000000000791b */ /* 0x000ff40003800000 */
.L_x_278:
[----:B------:R-:W-:Y:S05]  /*ca20*/  BSYNC B0 ;  /* 0x0000000000007941 */ /* 0x000fea0003800000 */
.L_x_277:
[----:B------:R-:W-:Y:S01]  /*ca30*/  PLOP3.LUT P0, PT, P1, PT, PT, 0x80, 0x0 ;  /* 0x000000000000781c */ /* 0x000fe20000f0f070 */
[----:B------:R-:W-:-:S12]  /*ca40*/  BRA `(.L_x_279) ;  /* 0xfffffff0003c7947 */ /* 0x000fd8000383ffff */
.L_x_251:
[----:B0-----:R0:W1:Y:S02]  /*ca50*/  SYNCS.PHASECHK.TRANS64.TRYWAIT P0, [R6+URZ], R3 ;  /* 0x00000003060075a7 */ /* 0x001064000800017f */
[----:B-1----:R-:W-:Y:S05]  /*ca60*/  @!P0 NANOSLEEP.SYNCS 0x989680 ;  /* 0x009896800000895d */ /* 0x002fea0003900000 */
[----:B------:R-:W1:Y:S02]  /*ca70*/  @!P0 SYNCS.PHASECHK.TRANS64 P0, [R6+URZ], R3 ;  /* 0x00000003060085a7 */ /* 0x000e64000800007f */
[----:B-1----:R-:W-:Y:S05]  /*ca80*/  @!P0 BRA `(.L_x_251) ;  /* 0xfffffffc00f08947 */ /* 0x002fea000383ffff */
[----:B------:R-:W-:Y:S05]  /*ca90*/  BRA `(.L_x_280) ;  /* 0xfffffff0007c7947 */ /* 0x000fea000383ffff */
.L_x_252:
[----:B0-----:R0:W1:Y:S02]  /*caa0*/  SYNCS.PHASECHK.TRANS64.TRYWAIT P0, [R7+URZ], R4 ;  /* 0x00000004070075a7 */ /* 0x001064000800017f */
[----:B-1----:R-:W-:Y:S05]  /*cab0*/  @!P0 NANOSLEEP.SYNCS 0x989680 ;  /* 0x009896800000895d */ /* 0x002fea0003900000 */
[----:B------:R-:W1:Y:S02]  /*cac0*/  @!P0 SYNCS.PHASECHK.TRANS64 P0, [R7+URZ], R4 ;  /* 0x00000004070085a7 */ /* 0x000e64000800007f */
[----:B-1----:R-:W-:Y:S05]  /*cad0*/  @!P0 BRA `(.L_x_252) ;  /* 0xfffffffc00f08947 */ /* 0x002fea000383ffff */
[----:B------:R-:W-:Y:S05]  /*cae0*/  BRA `(.L_x_281) ;  /* 0xfffffff0008c7947 */ /* 0x000fea000383ffff */
.L_x_253:
[----:B0-----:R0:W1:Y:S02]  /*caf0*/  SYNCS.PHASECHK.TRANS64.TRYWAIT P0, [R6+URZ], R5 ;  /* 0x00000005060075a7 */ /* 0x001064000800017f */
[----:B-1----:R-:W-:Y:S05]  /*cb00*/  @!P0 NANOSLEEP.SYNCS 0x989680 ;  /* 0x009896800000895d */ /* 0x002fea0003900000 */
[----:B------:R-:W1:Y:S02]  /*cb10*/  @!P0 SYNCS.PHASECHK.TRANS64 P0, [R6+URZ], R5 ;  /* 0x00000005060085a7 */ /* 0x000e64000800007f */
[----:B-1----:R-:W-:Y:S05]  /*cb20*/  @!P0 BRA `(.L_x_253) ;  /* 0xfffffffc00f08947 */ /* 0x002fea000383ffff */
[----:B------:R-:W-:Y:S05]  /*cb30*/  BRA `(.L_x_282) ;  /* 0xfffffff0009c7947 */ /* 0x000fea000383ffff */
.L_x_254:
[----:B0-----:R0:W1:Y:S02]  /*cb40*/  SYNCS.PHASECHK.TRANS64.TRYWAIT P0, [R9+URZ], R4 ;  /* 0x00000004090075a7 */ /* 0x001064000800017f */
[----:B-1----:R-:W-:Y:S05]  /*cb50*/  @!P0 NANOSLEEP.SYNCS 0x989680 ;  /* 0x009896800000895d */ /* 0x002fea0003900000 */
[----:B------:R-:W1:Y:S02]  /*cb60*/  @!P0 SYNCS.PHASECHK.TRANS64 P0, [R9+URZ], R4 ;  /* 0x00000004090085a7 */ /* 0x000e64000800007f */
[----:B-1----:R-:W-:Y:S05]  /*cb70*/  @!P0 BRA `(.L_x_254) ;  /* 0xfffffffc00f08947 */ /* 0x002fea000383ffff */
[----:B------:R-:W-:Y:S05]  /*cb80*/  BRA `(.L_x_283) ;  /* 0xfffffff000ac7947 */ /* 0x000fea000383ffff */
.L_x_255:
[----:B0-----:R0:W1:Y:S02]  /*cb90*/  SYNCS.PHASECHK.TRANS64.TRYWAIT P0, [R6+URZ], R5 ;  /* 0x00000005060075a7 */ /* 0x001064000800017f */
[----:B-1----:R-:W-:Y:S05]  /*cba0*/  @!P0 NANOSLEEP.SYNCS 0x989680 ;  /* 0x009896800000895d */ /* 0x002fea0003900000 */
[----:B------:R-:W1:Y:S02]  /*cbb0*/  @!P0 SYNCS.PHASECHK.TRANS64 P0, [R6+URZ], R5 ;  /* 0x00000005060085a7 */ /* 0x000e64000800007f */
[----:B-1----:R-:W-:Y:S05]  /*cbc0*/  @!P0 BRA `(.L_x_255) ;  /* 0xfffffffc00f08947 */ /* 0x002fea000383ffff */
[----:B------:R-:W-:Y:S05]  /*cbd0*/  BRA `(.L_x_284) ;  /* 0xfffffff000bc7947 */ /* 0x000fea000383ffff */
.L_x_256:
[----:B0-----:R0:W1:Y:S02]  /*cbe0*/  SYNCS.PHASECHK.TRANS64.TRYWAIT P0, [R9+URZ], R4 ;  /* 0x00000004090075a7 */ /* 0x001064000800017f */
[----:B-1----:R-:W-:Y:S05]  /*cbf0*/  @!P0 NANOSLEEP.SYNCS 0x989680 ;  /* 0x009896800000895d */ /* 0x002fea0003900000 */
[----:B------:R-:W1:Y:S02]  /*cc00*/  @!P0 SYNCS.PHASECHK.TRANS64 P0, [R9+URZ], R4 ;  /* 0x00000004090085a7 */ /* 0x000e64000800007f */
[----:B-1----:R-:W-:Y:S05]  /*cc10*/  @!P0 BRA `(.L_x_256) ;  /* 0xfffffffc00f08947 */ /* 0x002fea000383ffff */
[----:B------:R-:W-:Y:S05]  /*cc20*/  BRA `(.L_x_285) ;  /* 0xfffffff000cc7947 */ /* 0x000fea000383ffff */
.L_x_257:
[----:B0-----:R0:W1:Y:S02]  /*cc30*/  SYNCS.PHASECHK.TRANS64.TRYWAIT P0, [R6+URZ], R5 ;  /* 0x00000005060075a7 */ /* 0x001064000800017f */
[----:B-1----:R-:W-:Y:S05]  /*cc40*/  @!P0 NANOSLEEP.SYNCS 0x989680 ;  /* 0x009896800000895d */ /* 0x002fea0003900000 */
[----:B------:R-:W1:Y:S02]  /*cc50*/  @!P0 SYNCS.PHASECHK.TRANS64 P0, [R6+URZ], R5 ;  /* 0x00000005060085a7 */ /* 0x000e64000800007f */
[----:B-1----:R-:W-:Y:S05]  /*cc60*/  @!P0 BRA `(.L_x_257) ;  /* 0xfffffffc00f08947 */ /* 0x002fea000383ffff */
[----:B------:R-:W-:Y:S05]  /*cc70*/  BRA `(.L_x_286) ;  /* 0xfffffff000dc7947 */ /* 0x000fea000383ffff */
.L_x_258:
[----:B0-----:R0:W1:Y:S02]  /*cc80*/  SYNCS.PHASECHK.TRANS64.TRYWAIT P0, [R9+URZ], R4 ;  /* 0x00000004090075a7 */ /* 0x001064000800017f */
[----:B-1----:R-:W-:Y:S05]  /*cc90*/  @!P0 NANOSLEEP.SYNCS 0x989680 ;  /* 0x009896800000895d */ /* 0x002fea0003900000 */
[----:B------:R-:W1:Y:S02]  /*cca0*/  @!P0 SYNCS.PHASECHK.TRANS64 P0, [R9+URZ], R4 ;  /* 0x00000004090085a7 */ /* 0x000e64000800007f */
[----:B-1----:R-:W-:Y:S05]  /*ccb0*/  @!P0 BRA `(.L_x_258) ;  /* 0xfffffffc00f08947 */ /* 0x002fea000383ffff */
[----:B------:R-:W-:Y:S05]  /*ccc0*/  BRA `(.L_x_287) ;  /* 0xfffffff000ec7947 */ /* 0x000fea000383ffff */
.L_x_259:
[----:B0-----:R0:W1:Y:S02]  /*ccd0*/  SYNCS.PHASECHK.TRANS64.TRYWAIT P0, [R6+URZ], R5 ;  /* 0x00000005060075a7 */ /* 0x001064000800017f */
[----:B-1----:R-:W-:Y:S05]  /*cce0*/  @!P0 NANOSLEEP.SYNCS 0x989680 ;  /* 0x009896800000895d */ /* 0x002fea0003900000 */
[----:B------:R-:W1:Y:S02]  /*ccf0*/  @!P0 SYNCS.PHASECHK.TRANS64 P0, [R6+URZ], R5 ;  /* 0x00000005060085a7 */ /* 0x000e64000800007f */
[----:B-1----:R-:W-:Y:S05]  /*cd00*/  @!P0 BRA `(.L_x_259) ;  /* 0xfffffffc00f08947 */ /* 0x002fea000383ffff */
[----:B------:R-:W-:Y:S05]  /*cd10*/  BRA `(.L_x_288) ;  /* 0xfffffff000fc7947 */ /* 0x000fea000383ffff */
.L_x_260:
[----:B0-----:R0:W1:Y:S02]  /*cd20*/  SYNCS.PHASECHK.TRANS64.TRYWAIT P0, [R9+URZ], R4 ;  /* 0x00000004090075a7 */ /* 0x001064000800017f */
[----:B-1----:R-:W-:Y:S05]  /*cd30*/  @!P0 NANOSLEEP.SYNCS 0x989680 ;  /* 0x009896800000895d */ /* 0x002fea0003900000 */
[----:B------:R-:W1:Y:S02]  /*cd40*/  @!P0 SYNCS.PHASECHK.TRANS64 P0, [R9+URZ], R4 ;  /* 0x00000004090085a7 */ /* 0x000e64000800007f */
[----:B-1----:R-:W-:Y:S05]  /*cd50*/  @!P0 BRA `(.L_x_260) ;  /* 0xfffffffc00f08947 */ /* 0x002fea000383ffff */
[----:B------:R-:W-:Y:S05]  /*cd60*/  BRA `(.L_x_289) ;  /* 0xfffffff4000c7947 */ /* 0x000fea000383ffff */
.L_x_261:
[----:B0-----:R0:W1:Y:S02]  /*cd70*/  SYNCS.PHASECHK.TRANS64.TRYWAIT P0, [R6+URZ], R5 ;  /* 0x00000005060075a7 */ /* 0x001064000800017f */
[----:B-1----:R-:W-:Y:S05]  /*cd80*/  @!P0 NANOSLEEP.SYNCS 0x989680 ;  /* 0x009896800000895d */ /* 0x002fea0003900000 */
[----:B------:R-:W1:Y:S02]  /*cd90*/  @!P0 SYNCS.PHASECHK.TRANS64 P0, [R6+URZ], R5 ;  /* 0x00000005060085a7 */ /* 0x000e64000800007f */
[----:B-1----:R-:W-:Y:S05]  /*cda0*/  @!P0 BRA `(.L_x_261) ;  /* 0xfffffffc00f08947 */ /* 0x002fea000383ffff */
[----:B------:R-:W-:Y:S05]  /*cdb0*/  BRA `(.L_x_290) ;  /* 0xfffffff4001c7947 */ /* 0x000fea000383ffff */
.L_x_262:
[----:B0-----:R0:W1:Y:S02]  /*cdc0*/  SYNCS.PHASECHK.TRANS64.TRYWAIT P0, [R9+URZ], R4 ;  /* 0x00000004090075a7 */ /* 0x001064000800017f */
[----:B-1----:R-:W-:Y:S05]  /*cdd0*/  @!P0 NANOSLEEP.SYNCS 0x989680 ;  /* 0x009896800000895d */ /* 0x002fea0003900000 */
[----:B------:R-:W1:Y:S02]  /*cde0*/  @!P0 SYNCS.PHASECHK.TRANS64 P0, [R9+URZ], R4 ;  /* 0x00000004090085a7 */ /* 0x000e64000800007f */
[----:B-1----:R-:W-:Y:S05]  /*cdf0*/  @!P0 BRA `(.L_x_262) ;  /* 0xfffffffc00f08947 */ /* 0x002fea000383ffff */
[----:B------:R-:W-:Y:S05]  /*ce00*/  BRA `(.L_x_291) ;  /* 0xfffffff4002c7947 */ /* 0x000fea000383ffff */
.L_x_263:
[----:B0-----:R0:W1:Y:S02]  /*ce10*/  SYNCS.PHASECHK.TRANS64.TRYWAIT P0, [R6+URZ], R5 ;  /* 0x00000005060075a7 */ /* 0x001064000800017f */
[----:B-1----:R-:W-:Y:S05]  /*ce20*/  @!P0 NANOSLEEP.SYNCS 0x989680 ;  /* 0x009896800000895d */ /* 0x002fea0003900000 */
[----:B------:R-:W1:Y:S02]  /*ce30*/  @!P0 SYNCS.PHASECHK.TRANS64 P0, [R6+URZ], R5 ;  /* 0x00000005060085a7 */ /* 0x000e64000800007f */
[----:B-1----:R-:W-:Y:S05]  /*ce40*/  @!P0 BRA `(.L_x_263) ;  /* 0xfffffffc00f08947 */ /* 0x002fea000383ffff */
[----:B------:R-:W-:Y:S05]  /*ce50*/  BRA `(.L_x_292) ;  /* 0xfffffff4003c7947 */ /* 0x000fea000383ffff */
.L_x_264:
[----:B0-----:R0:W1:Y:S02]  /*ce60*/  SYNCS.PHASECHK.TRANS64.TRYWAIT P0, [R9+URZ], R4 ;  /* 0x00000004090075a7 */ /* 0x001064000800017f */
[----:B-1----:R-:W-:Y:S05]  /*ce70*/  @!P0 NANOSLEEP.SYNCS 0x989680 ;  /* 0x009896800000895d */ /* 0x002fea0003900000 */
[----:B------:R-:W1:Y:S02]  /*ce80*/  @!P0 SYNCS.PHASECHK.TRANS64 P0, [R9+URZ], R4 ;  /* 0x00000004090085a7 */ /* 0x000e64000800007f */
[----:B-1----:R-:W-:Y:S05]  /*ce90*/  @!P0 BRA `(.L_x_264) ;  /* 0xfffffffc00f08947 */ /* 0x002fea000383ffff */
[----:B------:R-:W-:Y:S05]  /*cea0*/  BRA `(.L_x_293) ;  /* 0xfffffff4004c7947 */ /* 0x000fea000383ffff */
.L_x_265:
[----:B0-----:R0:W1:Y:S02]  /*ceb0*/  SYNCS.PHASECHK.TRANS64.TRYWAIT P0, [R6+URZ], R5 ;  /* 0x00000005060075a7 */ /* 0x001064000800017f */
[----:B-1----:R-:W-:Y:S05]  /*cec0*/  @!P0 NANOSLEEP.SYNCS 0x989680 ;  /* 0x009896800000895d */ /* 0x002fea0003900000 */
[----:B------:R-:W1:Y:S02]  /*ced0*/  @!P0 SYNCS.PHASECHK.TRANS64 P0, [R6+URZ], R5 ;  /* 0x00000005060085a7 */ /* 0x000e64000800007f */
[----:B-1----:R-:W-:Y:S05]  /*cee0*/  @!P0 BRA `(.L_x_265) ;  /* 0xfffffffc00f08947 */ /* 0x002fea000383ffff */
[----:B------:R-:W-:Y:S05]  /*cef0*/  BRA `(.L_x_294) ;  /* 0xfffffff4005c7947 */ /* 0x000fea000383ffff */
.L_x_266:
[----:B0-----:R0:W1:Y:S02]  /*cf00*/  SYNCS.PHASECHK.TRANS64.TRYWAIT P0, [R9+URZ], R4 ;  /* 0x00000004090075a7 */ /* 0x001064000800017f */
[----:B-1----:R-:W-:Y:S05]  /*cf10*/  @!P0 NANOSLEEP.SYNCS 0x989680 ;  /* 0x009896800000895d */ /* 0x002fea0003900000 */
[----:B------:R-:W1:Y:S02]  /*cf20*/  @!P0 SYNCS.PHASECHK.TRANS64 P0, [R9+URZ], R4 ;  /* 0x00000004090085a7 */ /* 0x000e64000800007f */
[----:B-1----:R-:W-:Y:S05]  /*cf30*/  @!P0 BRA `(.L_x_266) ;  /* 0xfffffffc00f08947 */ /* 0x002fea000383ffff */
[----:B------:R-:W-:Y:S05]  /*cf40*/  BRA `(.L_x_295) ;  /* 0xfffffff4006c7947 */ /* 0x000fea000383ffff */
.L_x_267:
[----:B0-----:R0:W1:Y:S02]  /*cf50*/  SYNCS.PHASECHK.TRANS64.TRYWAIT P0, [R6+URZ], R5 ;  /* 0x00000005060075a7 */ /* 0x001064000800017f */
[----:B-1----:R-:W-:Y:S05]  /*cf60*/  @!P0 NANOSLEEP.SYNCS 0x989680 ;  /* 0x009896800000895d */ /* 0x002fea0003900000 */
[----:B------:R-:W1:Y:S02]  /*cf70*/  @!P0 SYNCS.PHASECHK.TRANS64 P0, [R6+URZ], R5 ;  /* 0x00000005060085a7 */ /* 0x000e64000800007f */
[----:B-1----:R-:W-:Y:S05]  /*cf80*/  @!P0 BRA `(.L_x_267) ;  /* 0xfffffffc00f08947 */ /* 0x002fea000383ffff */
[----:B------:R-:W-:Y:S05]  /*cf90*/  BRA `(.L_x_296) ;  /* 0xfffffff4007c7947 */ /* 0x000fea000383ffff */
.L_x_268:
[----:B0-----:R0:W1:Y:S02]  /*cfa0*/  SYNCS.PHASECHK.TRANS64.TRYWAIT P0, [R9+URZ], R4 ;  /* 0x00000004090075a7 */ /* 0x001064000800017f */
[----:B-1----:R-:W-:Y:S05]  /*cfb0*/  @!P0 NANOSLEEP.SYNCS 0x989680 ;  /* 0x009896800000895d */ /* 0x002fea0003900000 */
[----:B------:R-:W1:Y:S02]  /*cfc0*/  @!P0 SYNCS.PHASECHK.TRANS64 P0, [R9+URZ], R4 ;  /* 0x00000004090085a7 */ /* 0x000e64000800007f */
[----:B-1----:R-:W-:Y:S05]  /*cfd0*/  @!P0 BRA `(.L_x_268) ;  /* 0xfffffffc00f08947 */ /* 0x002fea000383ffff */
[----:B------:R-:W-:Y:S05]  /*cfe0*/  BRA `(.L_x_297) ;  /* 0xfffffff4008c7947 */ /* 0x000fea000383ffff */
.L_x_269:
[----:B0-----:R0:W1:Y:S02]  /*cff0*/  SYNCS.PHASECHK.TRANS64.TRYWAIT P0, [R6+URZ], R5 ;  /* 0x00000005060075a7 */ /* 0x001064000800017f */
[----:B-1----:R-:W-:Y:S05]  /*d000*/  @!P0 NANOSLEEP.SYNCS 0x989680 ;  /* 0x009896800000895d */ /* 0x002fea0003900000 */
[----:B------:R-:W1:Y:S02]  /*d010*/  @!P0 SYNCS.PHASECHK.TRANS64 P0, [R6+URZ], R5 ;  /* 0x00000005060085a7 */ /* 0x000e64000800007f */
[----:B-1----:R-:W-:Y:S05]  /*d020*/  @!P0 BRA `(.L_x_269) ;  /* 0xfffffffc00f08947 */ /* 0x002fea000383ffff */
[----:B------:R-:W-:Y:S05]  /*d030*/  BRA `(.L_x_298) ;  /* 0xfffffff4009c7947 */ /* 0x000fea000383ffff */
.L_x_270:
[----:B0-----:R0:W1:Y:S02]  /*d040*/  SYNCS.PHASECHK.TRANS64.TRYWAIT P0, [R9+URZ], R4 ;  /* 0x00000004090075a7 */ /* 0x001064000800017f */
[----:B-1----:R-:W-:Y:S05]  /*d050*/  @!P0 NANOSLEEP.SYNCS 0x989680 ;  /* 0x009896800000895d */ /* 0x002fea0003900000 */
[----:B------:R-:W1:Y:S02]  /*d060*/  @!P0 SYNCS.PHASECHK.TRANS64 P0, [R9+URZ], R4 ;  /* 0x00000004090085a7 */ /* 0x000e64000800007f */
[----:B-1----:R-:W-:Y:S05]  /*d070*/  @!P0 BRA `(.L_x_270) ;  /* 0xfffffffc00f08947 */ /* 0x002fea000383ffff */
[----:B------:R-:W-:Y:S05]  /*d080*/  BRA `(.L_x_299) ;  /* 0xfffffff400ac7947 */ /* 0x000fea000383ffff */
.L_x_271:
[----:B0-----:R0:W1:Y:S02]  /*d090*/  SYNCS.PHASECHK.TRANS64.TRYWAIT P0, [R6+URZ], R5 ;  /* 0x00000005060075a7 */ /* 0x001064000800017f */
[----:B-1----:R-:W-:Y:S05]  /*d0a0*/  @!P0 NANOSLEEP.SYNCS 0x989680 ;  /* 0x009896800000895d */ /* 0x002fea0003900000 */
[----:B------:R-:W1:Y:S02]  /*d0b0*/  @!P0 SYNCS.PHASECHK.TRANS64 P0, [R6+URZ], R5 ;  /* 0x00000005060085a7 */ /* 0x000e64000800007f */
[----:B-1----:R-:W-:Y:S05]  /*d0c0*/  @!P0 BRA `(.L_x_271) ;  /* 0xfffffffc00f08947 */ /* 0x002fea000383ffff */
[----:B------:R-:W-:Y:S05]  /*d0d0*/  BRA `(.L_x_300) ;  /* 0xfffffff400b47947 */ /* 0x000fea000383ffff */
.L_x_301:
[----:B------:R-:W-:-:S00]  /*d0e0*/  BRA `(.L_x_301) ;  /* 0xfffffffc00fc7947 */ /* 0x000fc0000383ffff */
[----:B------:R-:W-:-:S00]  /*d0f0*/  NOP ;  /* 0x0000000000007918 */ /* 0x000fc00000000000 */
        /* <DEDUP_REMOVED lines=8> */
.L_x_302:


//--------------------- .nv.shared._ZN7cutlass13device_kernelINS_4gemm6kernel13GemmUniversalIN4cute5tupleIJiiiiEEENS1_10collective13CollectiveMmaINS1_37MainloopSm90TmaGmmaWarpSpecializedFP8ILi22ENS5_IJNS4_1CILi1EEESB_SB_EEENS1_35KernelTmaWarpSpecializedCooperativeEEENS5_IJNSA_ILi128EEENSA_ILi192EEENSA_ILi32EEEEEENS_12float_e4m3_tENS5_IJlSB_lEEESJ_SK_NS4_8TiledMMAINS4_8MMA_AtomIJNS4_4SM904GMMA31MMA_64x192x32_F32E4M3E4M3_SS_TNILNSO_7ScaleInE1ELSQ_1EEEEEENS4_6LayoutINS5_IJNSA_ILi2EEESB_SB_EEENS5_IJSB_NSA_ILi0EEESW_EEEEENS5_IJNS4_10UnderscoreESZ_SZ_EEEEENS4_13SM90_TMA_LOADENS4_14ComposedLayoutINS4_7SwizzleILi1ELi4ELi3EEENS4_18smem_ptr_flag_bitsILi8EEENST_INS5_IJNSA_ILi8EEESH_EEENS5_IJSH_SB_EEEEEEEvNS4_8identityES12_S1C_vS1D_EENS_8epilogue10collective6detail29Sm90TmaWarpSpecializedAdapterINS1G_15DefaultEpilogueISJ_SK_SK_NS1F_6thread17LinearCombinationISJ_Li1EffLNS1K_9ScaleType4KindE0ELNS_15FloatRoundStyleE2ESJ_EENS1_15EpilogueDefaultEEEEEvvEEEEvNT_6ParamsE --------------------------
	.section	.nv.shared._ZN7cutlass13device_kernelINS_4gemm6kernel13GemmUniversalIN4cute5tupleIJiiiiEEENS1_10collective13CollectiveMmaINS1_37MainloopSm90TmaGmmaWarpSpecializedFP8ILi22ENS5_IJNS4_1CILi1EEESB_SB_EEENS1_35KernelTmaWarpSpecializedCooperativeEEENS5_IJNSA_ILi128EEENSA_ILi192EEENSA_ILi32EEEEEENS_12float_e4m3_tENS5_IJlSB_lEEESJ_SK_NS4_8TiledMMAINS4_8MMA_AtomIJNS4_4SM904GMMA31MMA_64x192x32_F32E4M3E4M3_SS_TNILNSO_7ScaleInE1ELSQ_1EEEEEENS4_6LayoutINS5_IJNSA_ILi2EEESB_SB_EEENS5_IJSB_NSA_ILi0EEESW_EEEEENS5_IJNS4_10UnderscoreESZ_SZ_EEEEENS4_13SM90_TMA_LOADENS4_14ComposedLayoutINS4_7SwizzleILi1ELi4ELi3EEENS4_18smem_ptr_flag_bitsILi8EEENST_INS5_IJNSA_ILi8EEESH_EEENS5_IJSH_SB_EEEEEEEvNS4_8identityES12_S1C_vS1D_EENS_8epilogue10collective6detail29Sm90TmaWarpSpecializedAdapterINS1G_15DefaultEpilogueISJ_SK_SK_NS1F_6thread17LinearCombinationISJ_Li1EffLNS1K_9ScaleType4KindE0ELNS_15FloatRoundStyleE2ESJ_EENS1_15EpilogueDefaultEEEEEvvEEEEvNT_6ParamsE,"aw",@nobits
	.sectionflags	@""
	.align	16
	.zero		1024


//--------------------- .nv.shared.reserved.0     --------------------------
	.section	.nv.shared.reserved.0,"aw",@nobits
	.weak		__nv_reservedSMEM_offset_0_alias
	.size		__nv_reservedSMEM_offset_0_alias, 0, 0
	.other		__nv_reservedSMEM_offset_0_alias,@"STO_CUDA_RESERVED_SHARED STV_DEFAULT"
__nv_reservedSMEM_offset_0_alias:
	.zero		0


//--------------------- .nv.global                --------------------------
	.section	.nv.global,"aw",@nobits
.nv.global:
	.type		_ZN40_INTERNAL_129522fb_4_k_cu_5ec2ec99_116244cute1_E,@object
	.size		_ZN40_INTERNAL_129522fb_4_k_cu_5ec2ec99_116244cute1_E,(_ZN40_INTERNAL_129522fb_4_k_cu_5ec2ec99_116244cuda3std3__45__cpo6cbeginE - _ZN40_INTERNAL_129522fb_4_k_cu_5ec2ec99_116244cute1_E)
_ZN40_INTERNAL_129522fb_4_k_cu_5ec2ec99_116244cute1_E:
	.zero		1
	.type		_ZN40_INTERNAL_129522fb_4_k_cu_5ec2ec99_116244cuda3std3__45__cpo6cbeginE,@object
	.size		_ZN40_INTERNAL_129522fb_4_k_cu_5ec2ec99_116244cuda3std3__45__cpo6cbeginE,(_ZN40_INTERNAL_129522fb_4_k_cu_5ec2ec99_116244cuda3std3__48in_placeE - _ZN40_INTERNAL_129522fb_4_k_cu_5ec2ec99_116244cuda3std3__45__cpo6cbeginE)
_ZN40_INTERNAL_129522fb_4_k_cu_5ec2ec99_116244cuda3std3__45__cpo6cbeginE:
	.zero		1
	.type		_ZN40_INTERNAL_129522fb_4_k_cu_5ec2ec99_116244cuda3std3__48in_placeE,@object
	.size		_ZN40_INTERNAL_129522fb_4_k_cu_5ec2ec99_116244cuda3std3__48in_placeE,(_ZN40_INTERNAL_129522fb_4_k_cu_5ec2ec99_116244cuda3std6ranges3__45__cpo9iter_moveE - _ZN40_INTERNAL_129522fb_4_k_cu_5ec2ec99_116244cuda3std3__48in_placeE)
_ZN40_INTERNAL_129522fb_4_k_cu_5ec2ec99_116244cuda3std3__48in_placeE:
	.zero		1
	.type		_ZN40_INTERNAL_129522fb_4_k_cu_5ec2ec99_116244cuda3std6ranges3__45__cpo9iter_moveE,@object
	.size		_ZN40_INTERNAL_129522fb_4_k_cu_5ec2ec99_116244cuda3std6ranges3__45__cpo9iter_moveE,(_ZN40_INTERNAL_129522fb_4_k_cu_5ec2ec99_116244cuda3std3__45__cpo5beginE - _ZN40_INTERNAL_129522fb_4_k_cu_5ec2ec99_116244cuda3std6ranges3__45__cpo9iter_moveE)
_ZN40_INTERNAL_129522fb_4_k_cu_5ec2ec99_116244cuda3std6ranges3__45__cpo9iter_moveE:
	.zero		1
	.type		_ZN40_INTERNAL_129522fb_4_k_cu_5ec2ec99_116244cuda3std3__45__cpo5beginE,@object
	.size		_ZN40_INTERNAL_129522fb_4_k_cu_5ec2ec99_116244cuda3std3__45__cpo5beginE,(_ZN40_INTERNAL_129522fb_4_k_cu_5ec2ec99_116244cuda3std3__442_GLOBAL__N__129522fb_4_k_cu_5ec2ec99_116246ignoreE - _ZN40_INTERNAL_129522fb_4_k_cu_5ec2ec99_116244cuda3std3__45__cpo5beginE)
_ZN40_INTERNAL_129522fb_4_k_cu_5ec2ec99_116244cuda3std3__45__cpo5beginE:
	.zero		1
	.type		_ZN40_INTERNAL_129522fb_4_k_cu_5ec2ec99_116244cuda3std3__442_GLOBAL__N__129522fb_4_k_cu_5ec2ec99_116246ignoreE,@object
	.size		_ZN40_INTERNAL_129522fb_4_k_cu_5ec2ec99_116244cuda3std3__442_GLOBAL__N__129522fb_4_k_cu_5ec2ec99_116246ignoreE,(_ZN40_INTERNAL_129522fb_4_k_cu_5ec2ec99_116244cute7productE - _ZN40_INTERNAL_129522fb_4_k_cu_5ec2ec99_116244cuda3std3__442_GLOBAL__N__129522fb_4_k_cu_5ec2ec99_116246ignoreE)
_ZN40_INTERNAL_129522fb_4_k_cu_5ec2ec99_116244cuda3std3__442_GLOBAL__N__129522fb_4_k_cu_5ec2ec99_116246ignoreE:
	.zero		1
	.type		_ZN40_INTERNAL_129522fb_4_k_cu_5ec2ec99_116244cute7productE,@object
	.size		_ZN40_INTERNAL_129522fb_4_k_cu_5ec2ec99_116244cute7productE,(_ZN40_INTERNAL_129522fb_4_k_cu_5ec2ec99_116244cuda3std3__45__cpo3endE - _ZN40_INTERNAL_129522fb_4_k_cu_5ec2ec99_116244cute7productE)
_ZN40_INTERNAL_129522fb_4_k_cu_5ec2ec99_116244cute7productE:
	.zero		1
	.type		_ZN40_INTERNAL_129522fb_4_k_cu_5ec2ec99_116244cuda3std3__45__cpo3endE,@object
	.size		_ZN40_INTERNAL_129522fb_4_k_cu_5ec2ec99_116244cuda3std3__45__cpo3endE,(_ZN40_INTERNAL_129522fb_4_k_cu_5ec2ec99_116244cuda3std3__419piecewise_constructE - _ZN40_INTERNAL_129522fb_4_k_cu_5ec2ec99_116244cuda3std3__45__cpo3endE)
_ZN40_INTERNAL_129522fb_4_k_cu_5ec2ec99_116244cuda3std3__45__cpo3endE:
	.zero		1
	.type		_ZN40_INTERNAL_129522fb_4_k_cu_5ec2ec99_116244cuda3std3__419piecewise_constructE,@object
	.size		_ZN40_INTERNAL_129522fb_4_k_cu_5ec2ec99_116244cuda3std3__419piecewise_constructE,(_ZN40_INTERNAL_129522fb_4_k_cu_5ec2ec99_116244cuda3std3__45__cpo4cendE - _ZN40_INTERNAL_129522fb_4_k_cu_5ec2ec99_116244cuda3std3__419piecewise_constructE)
_ZN40_INTERNAL_129522fb_4_k_cu_5ec2ec99_116244cuda3std3__419piecewise_constructE:
	.zero		1
	.type		_ZN40_INTERNAL_129522fb_4_k_cu_5ec2ec99_116244cuda3std3__45__cpo4cendE,@object
	.size		_ZN40_INTERNAL_129522fb_4_k_cu_5ec2ec99_116244cuda3std3__45__cpo4cendE,(_ZN40_INTERNAL_129522fb_4_k_cu_5ec2ec99_116244cuda3std6ranges3__45__cpo4swapE - _ZN40_INTERNAL_129522fb_4_k_cu_5ec2ec99_116244cuda3std3__45__cpo4cendE)
_ZN40_INTERNAL_129522fb_4_k_cu_5ec2ec99_116244cuda3std3__45__cpo4cendE:
	.zero		1
	.type		_ZN40_INTERNAL_129522fb_4_k_cu_5ec2ec99_116244cuda3std6ranges3__45__cpo4swapE,@object
	.size		_ZN40_INTERNAL_129522fb_4_k_cu_5ec2ec99_116244cuda3std6ranges3__45__cpo4swapE,(.L_7 - _ZN40_INTERNAL_129522fb_4_k_cu_5ec2ec99_116244cuda3std6ranges3__45__cpo4swapE)
_ZN40_INTERNAL_129522fb_4_k_cu_5ec2ec99_116244cuda3std6ranges3__45__cpo4swapE:
	.zero		1
.L_7:


//--------------------- .nv.constant0._ZN7cutlass13device_kernelINS_4gemm6kernel13GemmUniversalIN4cute5tupleIJiiiiEEENS1_10collective13CollectiveMmaINS1_37MainloopSm90TmaGmmaWarpSpecializedFP8ILi22ENS5_IJNS4_1CILi1EEESB_SB_EEENS1_35KernelTmaWarpSpecializedCooperativeEEENS5_IJNSA_ILi128EEENSA_ILi192EEENSA_ILi32EEEEEENS_12float_e4m3_tENS5_IJlSB_lEEESJ_SK_NS4_8TiledMMAINS4_8MMA_AtomIJNS4_4SM904GMMA31MMA_64x192x32_F32E4M3E4M3_SS_TNILNSO_7ScaleInE1ELSQ_1EEEEEENS4_6LayoutINS5_IJNSA_ILi2EEESB_SB_EEENS5_IJSB_NSA_ILi0EEESW_EEEEENS5_IJNS4_10UnderscoreESZ_SZ_EEEEENS4_13SM90_TMA_LOADENS4_14ComposedLayoutINS4_7SwizzleILi1ELi4ELi3EEENS4_18smem_ptr_flag_bitsILi8EEENST_INS5_IJNSA_ILi8EEESH_EEENS5_IJSH_SB_EEEEEEEvNS4_8identityES12_S1C_vS1D_EENS_8epilogue10collective6detail29Sm90TmaWarpSpecializedAdapterINS1G_15DefaultEpilogueISJ_SK_SK_NS1F_6thread17LinearCombinationISJ_Li1EffLNS1K_9ScaleType4KindE0ELNS_15FloatRoundStyleE2ESJ_EENS1_15EpilogueDefaultEEEEEvvEEEEvNT_6ParamsE --------------------------
	.section	.nv.constant0._ZN7cutlass13device_kernelINS_4gemm6kernel13GemmUniversalIN4cute5tupleIJiiiiEEENS1_10collective13CollectiveMmaINS1_37MainloopSm90TmaGmmaWarpSpecializedFP8ILi22ENS5_IJNS4_1CILi1EEESB_SB_EEENS1_35KernelTmaWarpSpecializedCooperativeEEENS5_IJNSA_ILi128EEENSA_ILi192EEENSA_ILi32EEEEEENS_12float_e4m3_tENS5_IJlSB_lEEESJ_SK_NS4_8TiledMMAINS4_8MMA_AtomIJNS4_4SM904GMMA31MMA_64x192x32_F32E4M3E4M3_SS_TNILNSO_7ScaleInE1ELSQ_1EEEEEENS4_6LayoutINS5_IJNSA_ILi2EEESB_SB_EEENS5_IJSB_NSA_ILi0EEESW_EEEEENS5_IJNS4_10UnderscoreESZ_SZ_EEEEENS4_13SM90_TMA_LOADENS4_14ComposedLayoutINS4_7SwizzleILi1ELi4ELi3EEENS4_18smem_ptr_flag_bitsILi8EEENST_INS5_IJNSA_ILi8EEESH_EEENS5_IJSH_SB_EEEEEEEvNS4_8identityES12_S1C_vS1D_EENS_8epilogue10collective6detail29Sm90TmaWarpSpecializedAdapterINS1G_15DefaultEpilogueISJ_SK_SK_NS1F_6thread17LinearCombinationISJ_Li1EffLNS1K_9ScaleType4KindE0ELNS_15FloatRoundStyleE2ESJ_EENS1_15EpilogueDefaultEEEEEvvEEEEvNT_6ParamsE,"a",@progbits
	.sectionflags	@""
	.align	4
.nv.constant0._ZN7cutlass13device_kernelINS_4gemm6kernel13GemmUniversalIN4cute5tupleIJiiiiEEENS1_10collective13CollectiveMmaINS1_37MainloopSm90TmaGmmaWarpSpecializedFP8ILi22ENS5_IJNS4_1CILi1EEESB_SB_EEENS1_35KernelTmaWarpSpecializedCooperativeEEENS5_IJNSA_ILi128EEENSA_ILi192EEENSA_ILi32EEEEEENS_12float_e4m3_tENS5_IJlSB_lEEESJ_SK_NS4_8TiledMMAINS4_8MMA_AtomIJNS4_4SM904GMMA31MMA_64x192x32_F32E4M3E4M3_SS_TNILNSO_7ScaleInE1ELSQ_1EEEEEENS4_6LayoutINS5_IJNSA_ILi2EEESB_SB_EEENS5_IJSB_NSA_ILi0EEESW_EEEEENS5_IJNS4_10UnderscoreESZ_SZ_EEEEENS4_13SM90_TMA_LOADENS4_14ComposedLayoutINS4_7SwizzleILi1ELi4ELi3EEENS4_18smem_ptr_flag_bitsILi8EEENST_INS5_IJNSA_ILi8EEESH_EEENS5_IJSH_SB_EEEEEEEvNS4_8identityES12_S1C_vS1D_EENS_8epilogue10collective6detail29Sm90TmaWarpSpecializedAdapterINS1G_15DefaultEpilogueISJ_SK_SK_NS1F_6thread17LinearCombinationISJ_Li1EffLNS1K_9ScaleType4KindE0ELNS_15FloatRoundStyleE2ESJ_EENS1_15EpilogueDefaultEEEEEvvEEEEvNT_6ParamsE:
	.zero		1664


//--------------------- SYMBOLS --------------------------

	.type		.nv.reservedSmem.offset0,@object
	.size		.nv.reservedSmem.offset0,0x4
